	.target	sm_100a

	.elftype	@"ET_EXEC"


//--------------------- .note.nv.tkinfo           --------------------------
	.section	.note.nv.tkinfo,"",@"SHT_NOTE"
	.sectionflags	@"SHF_NOTE_NV_TKINFO"
	.tkinfo
        /*0018*/ 	.word	0x00000002
        /*0030*/ 	.string	""
        /*0030*/ 	.string	"ptxas"
        /*0030*/ 	.string	"Cuda compilation tools, release 13.0, V13.0.88"
        /*0030*/ 	.string	"Build cuda_13.0.r13.0/compiler.36424714_0"
        /*0030*/ 	.string	"-arch sm_100a -m 64 "



//--------------------- .note.nv.cuinfo           --------------------------
	.section	.note.nv.cuinfo,"",@"SHT_NOTE"
	.sectionflags	@"SHF_NOTE_NV_CUINFO"
        /*0018*/ 	.short	0x0002
        /*001a*/ 	.short	0x0064
        /*001c*/ 	.short	0x0082
	.zero		2


//--------------------- .nv.info                  --------------------------
	.section	.nv.info,"",@"SHT_CUDA_INFO"
	.align	4


	//----- nvinfo : EIATTR_REGCOUNT
	.align		4
        /*0000*/ 	.byte	0x04, 0x2f
        /*0002*/ 	.short	(.L_19 - .L_18)
	.align		4
.L_18:
        /*0004*/ 	.word	index@(_ZN7cutlass13device_kernelINS_4gemm6kernel13GemmUniversalIN4cute5tupleIJiiiiEEENS1_10collective13CollectiveMmaINS1_35MainloopSm100TmaUmmaWarpSpecializedILi2ELi2ELi4ENS5_IJNS4_1CILi2EEENSA_ILi4EEENSA_ILi1EEEEEEEENS5_IJNSA_ILi256EEENSA_ILi128EEESH_EEEfNS5_IJlSD_lEEEfSJ_NS4_8TiledMMAINS4_8MMA_AtomIJNS4_23SM100_MMA_TF32_2x1SM_SSINS_10tfloat32_tESN_fLi256ELi128ELNS4_4UMMA5MajorE0ELSP_0ELNSO_7ScaleInE0ELSQ_0EEEEEENS4_6LayoutINS5_IJSD_SD_SD_EEENS5_IJNSA_ILi0EEESV_SV_EEEEENS5_IJNS4_10UnderscoreESY_SY_EEEEENS4_28SM100_TMA_2SM_LOAD_MULTICASTENS4_14ComposedLayoutINS4_7SwizzleILi3ELi4ELi3EEENS4_18smem_ptr_flag_bitsILi32EEENST_INS5_IJNSA_ILi8EEENSA_ILi32EEEEEENS5_IJS18_SD_EEEEEEEvNS4_8identityENS4_18SM100_TMA_2SM_LOADES1C_vS1D_EENS_8epilogue10collective18CollectiveEpilogueINS1G_23Sm100TmaWarpSpecializedILi4ELi2ELi16ELb1ELb0EEEJNS5_IJSH_SH_SH_EEENS5_IJNST_ISH_SD_EENST_INSA_ILi16EEESD_EEEEEfSJ_fSJ_NS1G_6fusion15FusionCallbacksIS1K_NS1Q_17LinearCombinationIffffLNS_15FloatRoundStyleE2EEES1L_S1P_JEEENS4_5SM1004TMEM4LOAD26SM100_TMEM_LOAD_32dp32b16xENS4_13SM90_TMA_LOADENS12_INS13_ILi2ELi4ELi3EEES16_NST_INS5_IJS17_S1N_EEENS5_IJS1N_SD_EEEEEEENS4_39AutoVectorizingCopyWithAssumedAlignmentILi128EEENS4_14SM90_TMA_STOREES25_S27_S27_EEEvvEEEEvNT_6ParamsE)
        /*0008*/ 	.word	0x00000050


	//----- nvinfo : EIATTR_FRAME_SIZE
	.align		4
.L_19:
        /*000c*/ 	.byte	0x04, 0x11
        /*000e*/ 	.short	(.L_21 - .L_20)
	.align		4
.L_20:
        /*0010*/ 	.word	index@($__internal_2_$__cuda_sm10x_tcgen05_guardrail_trap_unallocated_columns_being_dealloced)
        /*0014*/ 	.word	0x00000000


	//----- nvinfo : EIATTR_FRAME_SIZE
	.align		4
.L_21:
        /*0018*/ 	.byte	0x04, 0x11
        /*001a*/ 	.short	(.L_23 - .L_22)
	.align		4
.L_22:
        /*001c*/ 	.word	index@($__internal_1_$__cuda_sm10x_tcgen05_guardrail_trap_phase_invalid_during_alloc)
        /*0020*/ 	.word	0x00000000


	//----- nvinfo : EIATTR_FRAME_SIZE
	.align		4
.L_23:
        /*0024*/ 	.byte	0x04, 0x11
        /*0026*/ 	.short	(.L_25 - .L_24)
	.align		4
.L_24:
        /*0028*/ 	.word	index@($__internal_0_$__cuda_sm10x_tcgen05_guardrail_trap_col_being_dealloced_not_returned_by_alloc)
        /*002c*/ 	.word	0x00000000


	//----- nvinfo : EIATTR_FRAME_SIZE
	.align		4
.L_25:
        /*0030*/ 	.byte	0x04, 0x11
        /*0032*/ 	.short	(.L_27 - .L_26)
	.align		4
.L_26:
        /*0034*/ 	.word	index@(_ZN7cutlass13device_kernelINS_4gemm6kernel13GemmUniversalIN4cute5tupleIJiiiiEEENS1_10collective13CollectiveMmaINS1_35MainloopSm100TmaUmmaWarpSpecializedILi2ELi2ELi4ENS5_IJNS4_1CILi2EEENSA_ILi4EEENSA_ILi1EEEEEEEENS5_IJNSA_ILi256EEENSA_ILi128EEESH_EEEfNS5_IJlSD_lEEEfSJ_NS4_8TiledMMAINS4_8MMA_AtomIJNS4_23SM100_MMA_TF32_2x1SM_SSINS_10tfloat32_tESN_fLi256ELi128ELNS4_4UMMA5MajorE0ELSP_0ELNSO_7ScaleInE0ELSQ_0EEEEEENS4_6LayoutINS5_IJSD_SD_SD_EEENS5_IJNSA_ILi0EEESV_SV_EEEEENS5_IJNS4_10UnderscoreESY_SY_EEEEENS4_28SM100_TMA_2SM_LOAD_MULTICASTENS4_14ComposedLayoutINS4_7SwizzleILi3ELi4ELi3EEENS4_18smem_ptr_flag_bitsILi32EEENST_INS5_IJNSA_ILi8EEENSA_ILi32EEEEEENS5_IJS18_SD_EEEEEEEvNS4_8identityENS4_18SM100_TMA_2SM_LOADES1C_vS1D_EENS_8epilogue10collective18CollectiveEpilogueINS1G_23Sm100TmaWarpSpecializedILi4ELi2ELi16ELb1ELb0EEEJNS5_IJSH_SH_SH_EEENS5_IJNST_ISH_SD_EENST_INSA_ILi16EEESD_EEEEEfSJ_fSJ_NS1G_6fusion15FusionCallbacksIS1K_NS1Q_17LinearCombinationIffffLNS_15FloatRoundStyleE2EEES1L_S1P_JEEENS4_5SM1004TMEM4LOAD26SM100_TMEM_LOAD_32dp32b16xENS4_13SM90_TMA_LOADENS12_INS13_ILi2ELi4ELi3EEES16_NST_INS5_IJS17_S1N_EEENS5_IJS1N_SD_EEEEEEENS4_39AutoVectorizingCopyWithAssumedAlignmentILi128EEENS4_14SM90_TMA_STOREES25_S27_S27_EEEvvEEEEvNT_6ParamsE)
        /*0038*/ 	.word	0x00000000


	//----- nvinfo : EIATTR_MIN_STACK_SIZE
	.align		4
.L_27:
        /*003c*/ 	.byte	0x04, 0x12
        /*003e*/ 	.short	(.L_29 - .L_28)
	.align		4
.L_28:
        /*0040*/ 	.word	index@(_ZN7cutlass13device_kernelINS_4gemm6kernel13GemmUniversalIN4cute5tupleIJiiiiEEENS1_10collective13CollectiveMmaINS1_35MainloopSm100TmaUmmaWarpSpecializedILi2ELi2ELi4ENS5_IJNS4_1CILi2EEENSA_ILi4EEENSA_ILi1EEEEEEEENS5_IJNSA_ILi256EEENSA_ILi128EEESH_EEEfNS5_IJlSD_lEEEfSJ_NS4_8TiledMMAINS4_8MMA_AtomIJNS4_23SM100_MMA_TF32_2x1SM_SSINS_10tfloat32_tESN_fLi256ELi128ELNS4_4UMMA5MajorE0ELSP_0ELNSO_7ScaleInE0ELSQ_0EEEEEENS4_6LayoutINS5_IJSD_SD_SD_EEENS5_IJNSA_ILi0EEESV_SV_EEEEENS5_IJNS4_10UnderscoreESY_SY_EEEEENS4_28SM100_TMA_2SM_LOAD_MULTICASTENS4_14ComposedLayoutINS4_7SwizzleILi3ELi4ELi3EEENS4_18smem_ptr_flag_bitsILi32EEENST_INS5_IJNSA_ILi8EEENSA_ILi32EEEEEENS5_IJS18_SD_EEEEEEEvNS4_8identityENS4_18SM100_TMA_2SM_LOADES1C_vS1D_EENS_8epilogue10collective18CollectiveEpilogueINS1G_23Sm100TmaWarpSpecializedILi4ELi2ELi16ELb1ELb0EEEJNS5_IJSH_SH_SH_EEENS5_IJNST_ISH_SD_EENST_INSA_ILi16EEESD_EEEEEfSJ_fSJ_NS1G_6fusion15FusionCallbacksIS1K_NS1Q_17LinearCombinationIffffLNS_15FloatRoundStyleE2EEES1L_S1P_JEEENS4_5SM1004TMEM4LOAD26SM100_TMEM_LOAD_32dp32b16xENS4_13SM90_TMA_LOADENS12_INS13_ILi2ELi4ELi3EEES16_NST_INS5_IJS17_S1N_EEENS5_IJS1N_SD_EEEEEEENS4_39AutoVectorizingCopyWithAssumedAlignmentILi128EEENS4_14SM90_TMA_STOREES25_S27_S27_EEEvvEEEEvNT_6ParamsE)
        /*0044*/ 	.word	0x00000000
.L_29:


//--------------------- .nv.compat                --------------------------
	.section	.nv.compat,"",@"SHT_CUDA_COMPAT_INFO"
	.align	4
        /*0000*/ 	.byte	0x02, 0x09, 0x01, 0x00, 0x02, 0x02, 0x02, 0x00, 0x02, 0x05, 0x05, 0x00, 0x03, 0x07, 0x01, 0x01
        /*0010*/ 	.byte	0x02, 0x03, 0x01, 0x00, 0x02, 0x06, 0x01, 0x00, 0x04, 0x0b, 0x08, 0x00, 0x09, 0x00, 0x00, 0x00
        /*0020*/ 	.byte	0x00, 0x00, 0x00, 0x00


//--------------------- .nv.info._ZN7cutlass13device_kernelINS_4gemm6kernel13GemmUniversalIN4cute5tupleIJiiiiEEENS1_10collective13CollectiveMmaINS1_35MainloopSm100TmaUmmaWarpSpecializedILi2ELi2ELi4ENS5_IJNS4_1CILi2EEENSA_ILi4EEENSA_ILi1EEEEEEEENS5_IJNSA_ILi256EEENSA_ILi128EEESH_EEEfNS5_IJlSD_lEEEfSJ_NS4_8TiledMMAINS4_8MMA_AtomIJNS4_23SM100_MMA_TF32_2x1SM_SSINS_10tfloat32_tESN_fLi256ELi128ELNS4_4UMMA5MajorE0ELSP_0ELNSO_7ScaleInE0ELSQ_0EEEEEENS4_6LayoutINS5_IJSD_SD_SD_EEENS5_IJNSA_ILi0EEESV_SV_EEEEENS5_IJNS4_10UnderscoreESY_SY_EEEEENS4_28SM100_TMA_2SM_LOAD_MULTICASTENS4_14ComposedLayoutINS4_7SwizzleILi3ELi4ELi3EEENS4_18smem_ptr_flag_bitsILi32EEENST_INS5_IJNSA_ILi8EEENSA_ILi32EEEEEENS5_IJS18_SD_EEEEEEEvNS4_8identityENS4_18SM100_TMA_2SM_LOADES1C_vS1D_EENS_8epilogue10collective18CollectiveEpilogueINS1G_23Sm100TmaWarpSpecializedILi4ELi2ELi16ELb1ELb0EEEJNS5_IJSH_SH_SH_EEENS5_IJNST_ISH_SD_EENST_INSA_ILi16EEESD_EEEEEfSJ_fSJ_NS1G_6fusion15FusionCallbacksIS1K_NS1Q_17LinearCombinationIffffLNS_15FloatRoundStyleE2EEES1L_S1P_JEEENS4_5SM1004TMEM4LOAD26SM100_TMEM_LOAD_32dp32b16xENS4_13SM90_TMA_LOADENS12_INS13_ILi2ELi4ELi3EEES16_NST_INS5_IJS17_S1N_EEENS5_IJS1N_SD_EEEEEEENS4_39AutoVectorizingCopyWithAssumedAlignmentILi128EEENS4_14SM90_TMA_STOREES25_S27_S27_EEEvvEEEEvNT_6ParamsE --------------------------
	.section	.nv.info._ZN7cutlass13device_kernelINS_4gemm6kernel13GemmUniversalIN4cute5tupleIJiiiiEEENS1_10collective13CollectiveMmaINS1_35MainloopSm100TmaUmmaWarpSpecializedILi2ELi2ELi4ENS5_IJNS4_1CILi2EEENSA_ILi4EEENSA_ILi1EEEEEEEENS5_IJNSA_ILi256EEENSA_ILi128EEESH_EEEfNS5_IJlSD_lEEEfSJ_NS4_8TiledMMAINS4_8MMA_AtomIJNS4_23SM100_MMA_TF32_2x1SM_SSINS_10tfloat32_tESN_fLi256ELi128ELNS4_4UMMA5MajorE0ELSP_0ELNSO_7ScaleInE0ELSQ_0EEEEEENS4_6LayoutINS5_IJSD_SD_SD_EEENS5_IJNSA_ILi0EEESV_SV_EEEEENS5_IJNS4_10UnderscoreESY_SY_EEEEENS4_28SM100_TMA_2SM_LOAD_MULTICASTENS4_14ComposedLayoutINS4_7SwizzleILi3ELi4ELi3EEENS4_18smem_ptr_flag_bitsILi32EEENST_INS5_IJNSA_ILi8EEENSA_ILi32EEEEEENS5_IJS18_SD_EEEEEEEvNS4_8identityENS4_18SM100_TMA_2SM_LOADES1C_vS1D_EENS_8epilogue10collective18CollectiveEpilogueINS1G_23Sm100TmaWarpSpecializedILi4ELi2ELi16ELb1ELb0EEEJNS5_IJSH_SH_SH_EEENS5_IJNST_ISH_SD_EENST_INSA_ILi16EEESD_EEEEEfSJ_fSJ_NS1G_6fusion15FusionCallbacksIS1K_NS1Q_17LinearCombinationIffffLNS_15FloatRoundStyleE2EEES1L_S1P_JEEENS4_5SM1004TMEM4LOAD26SM100_TMEM_LOAD_32dp32b16xENS4_13SM90_TMA_LOADENS12_INS13_ILi2ELi4ELi3EEES16_NST_INS5_IJS17_S1N_EEENS5_IJS1N_SD_EEEEEEENS4_39AutoVectorizingCopyWithAssumedAlignmentILi128EEENS4_14SM90_TMA_STOREES25_S27_S27_EEEvvEEEEvNT_6ParamsE,"",@"SHT_CUDA_INFO"
	.sectionflags	@""
	.align	4


	//----- nvinfo : EIATTR_CUDA_API_VERSION
	.align		4
        /*0000*/ 	.byte	0x04, 0x37
        /*0002*/ 	.short	(.L_31 - .L_30)
.L_30:
        /*0004*/ 	.word	0x00000082


	//----- nvinfo : EIATTR_KPARAM_INFO
	.align		4
.L_31:
        /*0008*/ 	.byte	0x04, 0x17
        /*000a*/ 	.short	(.L_33 - .L_32)
.L_32:
        /*000c*/ 	.word	0x00000000
        /*0010*/ 	.short	0x0000
        /*0012*/ 	.short	0x0000
        /*0014*/ 	.byte	0x00, 0xf0, 0x01, 0x20


	//----- nvinfo : EIATTR_AT_ENTRY_FRAGMENTS
	.align		4
.L_33:
        /*0018*/ 	.byte	0x04, 0x4f
        /*001a*/ 	.short	(.L_35 - .L_34)


	//   ....[0]....
.L_34:
        /*001c*/ 	.word	0x00000007


	//----- nvinfo : EIATTR_RESERVED_SMEM_USED
	.align		4
.L_35:
        /*0020*/ 	.byte	0x01, 0x41
	.zero		2


	//----- nvinfo : EIATTR_SPARSE_MMA_MASK
	.align		4
        /*0024*/ 	.byte	0x03, 0x50
        /*0026*/ 	.short	0x0000


	//----- nvinfo : EIATTR_TCGEN05_2CTA_USED
	.align		4
        /*0028*/ 	.byte	0x01, 0x52
	.zero		2


	//----- nvinfo : EIATTR_MAXREG_COUNT
	.align		4
        /*002c*/ 	.byte	0x03, 0x1b
        /*002e*/ 	.short	0x00ff


	//----- nvinfo : EIATTR_NUM_BARRIERS
	.align		4
        /*0030*/ 	.byte	0x02, 0x4c
        /*0032*/ 	.byte	0x07
	.zero		1


	//----- nvinfo : EIATTR_EXTERNS
	.align		4
        /*0034*/ 	.byte	0x04, 0x0f
        /*0036*/ 	.short	(.L_37 - .L_36)


	//   ....[0]....
	.align		4
.L_36:
        /*0038*/ 	.word	index@(__assertfail)


	//----- nvinfo : EIATTR_MERCURY_ISA_VERSION
	.align		4
.L_37:
        /*003c*/ 	.byte	0x03, 0x5f
        /*003e*/ 	.short	0x0101


	//----- nvinfo : EIATTR_INT_WARP_WIDE_INSTR_OFFSETS
	.align		4
        /*0040*/ 	.byte	0x04, 0x31
        /*0042*/ 	.short	(.L_39 - .L_38)


	//   ....[0]....
.L_38:
        /*0044*/ 	.word	0x00000d50


	//   ....[1]....
        /*0048*/ 	.word	0x00000df0


	//   ....[2]....
        /*004c*/ 	.word	0x00004cf0


	//   ....[3]....
        /*0050*/ 	.word	0x00004d20


	//   ....[4]....
        /*0054*/ 	.word	0x00004d40


	//   ....[5]....
        /*0058*/ 	.word	0x00005870


	//   ....[6]....
        /*005c*/ 	.word	0x000058d0


	//   ....[7]....
        /*0060*/ 	.word	0x000059c0


	//   ....[8]....
        /*0064*/ 	.word	0x00005a30


	//   ....[9]....
        /*0068*/ 	.word	0x00005b30


	//   ....[10]....
        /*006c*/ 	.word	0x00005ba0


	//   ....[11]....
        /*0070*/ 	.word	0x00005ca0


	//   ....[12]....
        /*0074*/ 	.word	0x00005d10


	//   ....[13]....
        /*0078*/ 	.word	0x00005e20


	//   ....[14]....
        /*007c*/ 	.word	0x00005ea0


	//   ....[15]....
        /*0080*/ 	.word	0x00005fa0


	//   ....[16]....
        /*0084*/ 	.word	0x00006020


	//   ....[17]....
        /*0088*/ 	.word	0x00006120


	//   ....[18]....
        /*008c*/ 	.word	0x000061a0


	//   ....[19]....
        /*0090*/ 	.word	0x00006290


	//   ....[20]....
        /*0094*/ 	.word	0x00006320


	//----- nvinfo : EIATTR_COOP_GROUP_MASK_REGIDS
	.align		4
.L_39:
        /*0098*/ 	.byte	0x04, 0x29
        /*009a*/ 	.short	(.L_41 - .L_40)


	//   ....[0]....
.L_40:
        /*009c*/ 	.word	0xffffffff


	//   ....[1]....
        /*00a0*/ 	.word	0xffffffff


	//   ....[2]....
        /*00a4*/ 	.word	0xffffffff


	//   ....[3]....
        /*00a8*/ 	.word	0xffffffff


	//   ....[4]....
        /*00ac*/ 	.word	0xffffffff


	//   ....[5]....
        /*00b0*/ 	.word	0xffffffff


	//   ....[6]....
        /*00b4*/ 	.word	0xffffffff


	//   ....[7]....
        /*00b8*/ 	.word	0xffffffff


	//   ....[8]....
        /*00bc*/ 	.word	0xffffffff


	//   ....[9]....
        /*00c0*/ 	.word	0xffffffff


	//   ....[10]....
        /*00c4*/ 	.word	0xffffffff


	//   ....[11]....
        /*00c8*/ 	.word	0xffffffff


	//   ....[12]....
        /*00cc*/ 	.word	0xffffffff


	//   ....[13]....
        /*00d0*/ 	.word	0xffffffff


	//----- nvinfo : EIATTR_COOP_GROUP_INSTR_OFFSETS
	.align		4
.L_41:
        /*00d4*/ 	.byte	0x04, 0x28
        /*00d6*/ 	.short	(.L_43 - .L_42)


	//   ....[0]....
.L_42:
        /*00d8*/ 	.word	0x000000c0


	//   ....[1]....
        /*00dc*/ 	.word	0x00000530


	//   ....[2]....
        /*00e0*/ 	.word	0x000006c0


	//   ....[3]....
        /*00e4*/ 	.word	0x00000850


	//   ....[4]....
        /*00e8*/ 	.word	0x00000940


	//   ....[5]....
        /*00ec*/ 	.word	0x00000aa0


	//   ....[6]....
        /*00f0*/ 	.word	0x00000c30


	//   ....[7]....
        /*00f4*/ 	.word	0x00000e70


	//   ....[8]....
        /*00f8*/ 	.word	0x00002750


	//   ....[9]....
        /*00fc*/ 	.word	0x00003500


	//   ....[10]....
        /*0100*/ 	.word	0x00003a10


	//   ....[11]....
        /*0104*/ 	.word	0x00003cc0


	//   ....[12]....
        /*0108*/ 	.word	0x00004be0


	//   ....[13]....
        /*010c*/ 	.word	0x00004e00


	//----- nvinfo : EIATTR_VRC_CTA_INIT_COUNT
	.align		4
.L_43:
        /*0110*/ 	.byte	0x02, 0x4a
        /*0112*/ 	.byte	0x80
	.zero		1


	//----- nvinfo : EIATTR_SYSCALL_OFFSETS
	.align		4
        /*0114*/ 	.byte	0x04, 0x46
        /*0116*/ 	.short	(.L_45 - .L_44)


	//   ....[0]....
.L_44:
        /*0118*/ 	.word	0x00006fb0


	//   ....[1]....
        /*011c*/ 	.word	0x000070a0


	//   ....[2]....
        /*0120*/ 	.word	0x000077f0


	//   ....[3]....
        /*0124*/ 	.word	0x00007f70


	//   ....[4]....
        /*0128*/ 	.word	0x000086c0


	//   ....[5]....
        /*012c*/ 	.word	0x00008e60


	//   ....[6]....
        /*0130*/ 	.word	0x00009600


	//   ....[7]....
        /*0134*/ 	.word	0x00009dd0


	//   ....[8]....
        /*0138*/ 	.word	0x0000a570


	//   ....[9]....
        /*013c*/ 	.word	0x0000acc0


	//----- nvinfo : EIATTR_MBARRIER_INSTR_OFFSETS
	.align		4
.L_45:
        /*0140*/ 	.byte	0x04, 0x39
        /*0142*/ 	.short	(.L_47 - .L_46)


	//   ....[0]....
.L_46:
        /*0144*/ 	.word	0x00000670
        /*0148*/ 	.word	0x000000ff
        /*014c*/ 	.word	0x00000000
        /*0150*/ 	.short	0x0100
        /*0152*/ 	.byte	0x04
	.zero		1


	//   ....[1]....
        /*0154*/ 	.word	0x00000680
        /*0158*/ 	.word	0x000000ff
        /*015c*/ 	.word	0x00000010
        /*0160*/ 	.short	0x0100
        /*0162*/ 	.byte	0x04
	.zero		1


	//   ....[2]....
        /*0164*/ 	.word	0x00000690
        /*0168*/ 	.word	0x000000ff
        /*016c*/ 	.word	0x00000008
        /*0170*/ 	.short	0x0100
        /*0172*/ 	.byte	0x04
	.zero		1


	//   ....[3]....
        /*0174*/ 	.word	0x000006a0
        /*0178*/ 	.word	0x000000ff
        /*017c*/ 	.word	0x00000018
        /*0180*/ 	.short	0x0100
        /*0182*/ 	.byte	0x04
	.zero		1


	//   ....[4]....
        /*0184*/ 	.word	0x000007c0
        /*0188*/ 	.word	0x000000ff
        /*018c*/ 	.word	0x00000020
        /*0190*/ 	.short	0x0100
        /*0192*/ 	.byte	0x04
	.zero		1


	//   ....[5]....
        /*0194*/ 	.word	0x000007d0
        /*0198*/ 	.word	0x000000ff
        /*019c*/ 	.word	0x00000040
        /*01a0*/ 	.short	0x0100
        /*01a2*/ 	.byte	0x04
	.zero		1


	//   ....[6]....
        /*01a4*/ 	.word	0x000007e0
        /*01a8*/ 	.word	0x000000ff
        /*01ac*/ 	.word	0x00000028
        /*01b0*/ 	.short	0x0100
        /*01b2*/ 	.byte	0x04
	.zero		1


	//   ....[7]....
        /*01b4*/ 	.word	0x000007f0
        /*01b8*/ 	.word	0x000000ff
        /*01bc*/ 	.word	0x00000048
        /*01c0*/ 	.short	0x0100
        /*01c2*/ 	.byte	0x04
	.zero		1


	//   ....[8]....
        /*01c4*/ 	.word	0x00000800
        /*01c8*/ 	.word	0x000000ff
        /*01cc*/ 	.word	0x00000030
        /*01d0*/ 	.short	0x0100
        /*01d2*/ 	.byte	0x04
	.zero		1


	//   ....[9]....
        /*01d4*/ 	.word	0x00000810
        /*01d8*/ 	.word	0x000000ff
        /*01dc*/ 	.word	0x00000050
        /*01e0*/ 	.short	0x0100
        /*01e2*/ 	.byte	0x04
	.zero		1


	//   ....[10]....
        /*01e4*/ 	.word	0x00000820
        /*01e8*/ 	.word	0x000000ff
        /*01ec*/ 	.word	0x00000038
        /*01f0*/ 	.short	0x0100
        /*01f2*/ 	.byte	0x04
	.zero		1


	//   ....[11]....
        /*01f4*/ 	.word	0x00000830
        /*01f8*/ 	.word	0x000000ff
        /*01fc*/ 	.word	0x00000058
        /*0200*/ 	.short	0x0100
        /*0202*/ 	.byte	0x04
	.zero		1


	//   ....[12]....
        /*0204*/ 	.word	0x00000910
        /*0208*/ 	.word	0x000000ff
        /*020c*/ 	.word	0x00000060
        /*0210*/ 	.short	0x0100
        /*0212*/ 	.byte	0x06
	.zero		1


	//   ....[13]....
        /*0214*/ 	.word	0x00000920
        /*0218*/ 	.word	0x000000ff
        /*021c*/ 	.word	0x00000068
        /*0220*/ 	.short	0x0100
        /*0222*/ 	.byte	0x06
	.zero		1


	//   ....[14]....
        /*0224*/ 	.word	0x00000a50
        /*0228*/ 	.word	0x000000ff
        /*022c*/ 	.word	0x00000070
        /*0230*/ 	.short	0x0100
        /*0232*/ 	.byte	0x06
	.zero		1


	//   ....[15]....
        /*0234*/ 	.word	0x00000a60
        /*0238*/ 	.word	0x000000ff
        /*023c*/ 	.word	0x00000080
        /*0240*/ 	.short	0x0100
        /*0242*/ 	.byte	0x06
	.zero		1


	//   ....[16]....
        /*0244*/ 	.word	0x00000a70
        /*0248*/ 	.word	0x000000ff
        /*024c*/ 	.word	0x00000078
        /*0250*/ 	.short	0x0100
        /*0252*/ 	.byte	0x06
	.zero		1


	//   ....[17]....
        /*0254*/ 	.word	0x00000a80
        /*0258*/ 	.word	0x000000ff
        /*025c*/ 	.word	0x00000088
        /*0260*/ 	.short	0x0100
        /*0262*/ 	.byte	0x06
	.zero		1


	//   ....[18]....
        /*0264*/ 	.word	0x00000ba0
        /*0268*/ 	.word	0x000000ff
        /*026c*/ 	.word	0x00000090
        /*0270*/ 	.short	0x0100
        /*0272*/ 	.byte	0x04
	.zero		1


	//   ....[19]....
        /*0274*/ 	.word	0x00000bb0
        /*0278*/ 	.word	0x000000ff
        /*027c*/ 	.word	0x000000b0
        /*0280*/ 	.short	0x0100
        /*0282*/ 	.byte	0x04
	.zero		1


	//   ....[20]....
        /*0284*/ 	.word	0x00000bc0
        /*0288*/ 	.word	0x000000ff
        /*028c*/ 	.word	0x00000098
        /*0290*/ 	.short	0x0100
        /*0292*/ 	.byte	0x04
	.zero		1


	//   ....[21]....
        /*0294*/ 	.word	0x00000bd0
        /*0298*/ 	.word	0x000000ff
        /*029c*/ 	.word	0x000000b8
        /*02a0*/ 	.short	0x0100
        /*02a2*/ 	.byte	0x04
	.zero		1


	//   ....[22]....
        /*02a4*/ 	.word	0x00000be0
        /*02a8*/ 	.word	0x000000ff
        /*02ac*/ 	.word	0x000000a0
        /*02b0*/ 	.short	0x0100
        /*02b2*/ 	.byte	0x04
	.zero		1


	//   ....[23]....
        /*02b4*/ 	.word	0x00000bf0
        /*02b8*/ 	.word	0x000000ff
        /*02bc*/ 	.word	0x000000c0
        /*02c0*/ 	.short	0x0100
        /*02c2*/ 	.byte	0x04
	.zero		1


	//   ....[24]....
        /*02c4*/ 	.word	0x00000c00
        /*02c8*/ 	.word	0x000000ff
        /*02cc*/ 	.word	0x000000a8
        /*02d0*/ 	.short	0x0100
        /*02d2*/ 	.byte	0x04
	.zero		1


	//   ....[25]....
        /*02d4*/ 	.word	0x00000c10
        /*02d8*/ 	.word	0x000000ff
        /*02dc*/ 	.word	0x000000c8
        /*02e0*/ 	.short	0x0100
        /*02e2*/ 	.byte	0x04
	.zero		1


	//   ....[26]....
        /*02e4*/ 	.word	0x00000d00
        /*02e8*/ 	.word	0x000000ff
        /*02ec*/ 	.word	0x000000d0
        /*02f0*/ 	.short	0x0100
        /*02f2*/ 	.byte	0x04
	.zero		1


	//   ....[27]....
        /*02f4*/ 	.word	0x00000d10
        /*02f8*/ 	.word	0x000000ff
        /*02fc*/ 	.word	0x000000e0
        /*0300*/ 	.short	0x0100
        /*0302*/ 	.byte	0x04
	.zero		1


	//   ....[28]....
        /*0304*/ 	.word	0x00000d20
        /*0308*/ 	.word	0x000000ff
        /*030c*/ 	.word	0x000000d8
        /*0310*/ 	.short	0x0100
        /*0312*/ 	.byte	0x04
	.zero		1


	//   ....[29]....
        /*0314*/ 	.word	0x00000d30
        /*0318*/ 	.word	0x000000ff
        /*031c*/ 	.word	0x000000e8
        /*0320*/ 	.short	0x0100
        /*0322*/ 	.byte	0x04
	.zero		1


	//   ....[30]....
        /*0324*/ 	.word	0x00000e30
        /*0328*/ 	.word	0x000000ff
        /*032c*/ 	.word	0x000000f0
        /*0330*/ 	.short	0x0100
        /*0332*/ 	.byte	0x06
	.zero		1


	//   ....[31]....
        /*0334*/ 	.word	0x00001ab0
        /*0338*/ 	.word	0x00000000
        /*033c*/ 	.word	0x000000e0
        /*0340*/ 	.short	0x010a
        /*0342*/ 	.byte	0xff
	.zero		1


	//   ....[32]....
        /*0344*/ 	.word	0x00001ae0
        /*0348*/ 	.word	0x00000000
        /*034c*/ 	.word	0x000000d0
        /*0350*/ 	.short	0x0101
        /*0352*/ 	.byte	0xff
	.zero		1


	//   ....[33]....
        /*0354*/ 	.word	0x00001ba0
        /*0358*/ 	.word	0x000000ff
        /*035c*/ 	.word	0x00000010
        /*0360*/ 	.short	0x010a
        /*0362*/ 	.byte	0x04
	.zero		1


	//   ....[34]....
        /*0364*/ 	.word	0x00001c70
        /*0368*/ 	.word	0x000000ff
        /*036c*/ 	.word	0x00000010
        /*0370*/ 	.short	0x010a
        /*0372*/ 	.byte	0x07
	.zero		1


	//   ....[35]....
        /*0374*/ 	.word	0x00001dd0
        /*0378*/ 	.word	0x000000ff
        /*037c*/ 	.word	0x00000010
        /*0380*/ 	.short	0x010a
        /*0382*/ 	.byte	0x04
	.zero		1


	//   ....[36]....
        /*0384*/ 	.word	0x000021a0
        /*0388*/ 	.word	0x000000ff
        /*038c*/ 	.word	0x00000068
        /*0390*/ 	.short	0x0101
        /*0392*/ 	.byte	0x16
	.zero		1


	//   ....[37]....
        /*0394*/ 	.word	0x000021c0
        /*0398*/ 	.word	0x000000ff
        /*039c*/ 	.word	0x00000010
        /*03a0*/ 	.short	0x010a
        /*03a2*/ 	.byte	0x04
	.zero		1


	//   ....[38]....
        /*03a4*/ 	.word	0x00002240
        /*03a8*/ 	.word	0x000000ff
        /*03ac*/ 	.word	0x00000010
        /*03b0*/ 	.short	0x010a
        /*03b2*/ 	.byte	0x07
	.zero		1


	//   ....[39]....
        /*03b4*/ 	.word	0x00002380
        /*03b8*/ 	.word	0x000000ff
        /*03bc*/ 	.word	0x00000010
        /*03c0*/ 	.short	0x010a
        /*03c2*/ 	.byte	0x04
	.zero		1


	//   ....[40]....
        /*03c4*/ 	.word	0x00002780
        /*03c8*/ 	.word	0x00000003
        /*03cc*/ 	.word	0x00000070
        /*03d0*/ 	.short	0x010a
        /*03d2*/ 	.byte	0xff
	.zero		1


	//   ....[41]....
        /*03d4*/ 	.word	0x000028d0
        /*03d8*/ 	.word	0x00000000
        /*03dc*/ 	.word	0x00000000
        /*03e0*/ 	.short	0x0101
        /*03e2*/ 	.byte	0xff
	.zero		1


	//   ....[42]....
        /*03e4*/ 	.word	0x00002e90
        /*03e8*/ 	.word	0x000000ff
        /*03ec*/ 	.word	0x00000000
        /*03f0*/ 	.short	0x010a
        /*03f2*/ 	.byte	0x04
	.zero		1


	//   ....[43]....
        /*03f4*/ 	.word	0x00002f30
        /*03f8*/ 	.word	0x00000000
        /*03fc*/ 	.word	0x00000000
        /*0400*/ 	.short	0x010a
        /*0402*/ 	.byte	0xff
	.zero		1


	//   ....[44]....
        /*0404*/ 	.word	0x00003060
        /*0408*/ 	.word	0x00000000
        /*040c*/ 	.word	0x000000d0
        /*0410*/ 	.short	0x010a
        /*0412*/ 	.byte	0xff
	.zero		1


	//   ....[45]....
        /*0414*/ 	.word	0x000030d0
        /*0418*/ 	.word	0x00000000
        /*041c*/ 	.word	0x00000000
        /*0420*/ 	.short	0x0101
        /*0422*/ 	.byte	0xff
	.zero		1


	//   ....[46]....
        /*0424*/ 	.word	0x000030f0
        /*0428*/ 	.word	0x000000ff
        /*042c*/ 	.word	0x00000080
        /*0430*/ 	.short	0x010a
        /*0432*/ 	.byte	0x04
	.zero		1


	//   ....[47]....
        /*0434*/ 	.word	0x00003210
        /*0438*/ 	.word	0x00000000
        /*043c*/ 	.word	0x00000070
        /*0440*/ 	.short	0x010a
        /*0442*/ 	.byte	0xff
	.zero		1


	//   ....[48]....
        /*0444*/ 	.word	0x00003310
        /*0448*/ 	.word	0x00000000
        /*044c*/ 	.word	0x00000000
        /*0450*/ 	.short	0x0101
        /*0452*/ 	.byte	0xff
	.zero		1


	//   ....[49]....
        /*0454*/ 	.word	0x000033a0
        /*0458*/ 	.word	0x000000ff
        /*045c*/ 	.word	0x00000080
        /*0460*/ 	.short	0x0106
        /*0462*/ 	.byte	0x04
	.zero		1


	//   ....[50]....
        /*0464*/ 	.word	0x000033c0
        /*0468*/ 	.word	0x000000ff
        /*046c*/ 	.word	0x00000080
        /*0470*/ 	.short	0x010a
        /*0472*/ 	.byte	0x04
	.zero		1


	//   ....[51]....
        /*0474*/ 	.word	0x00003450
        /*0478*/ 	.word	0x000000ff
        /*047c*/ 	.word	0x00000080
        /*0480*/ 	.short	0x0106
        /*0482*/ 	.byte	0x07
	.zero		1


	//   ....[52]....
        /*0484*/ 	.word	0x00003490
        /*0488*/ 	.word	0x00000000
        /*048c*/ 	.word	0x00000080
        /*0490*/ 	.short	0x010a
        /*0492*/ 	.byte	0xff
	.zero		1


	//   ....[53]....
        /*0494*/ 	.word	0x000036f0
        /*0498*/ 	.word	0x000000ff
        /*049c*/ 	.word	0x00000008
        /*04a0*/ 	.short	0x010a
        /*04a2*/ 	.byte	0x05
	.zero		1


	//   ....[54]....
        /*04a4*/ 	.word	0x00003710
        /*04a8*/ 	.word	0x000000ff
        /*04ac*/ 	.word	0x00000008
        /*04b0*/ 	.short	0x010a
        /*04b2*/ 	.byte	0x05
	.zero		1


	//   ....[55]....
        /*04b4*/ 	.word	0x000038b0
        /*04b8*/ 	.word	0x000000ff
        /*04bc*/ 	.word	0x00000008
        /*04c0*/ 	.short	0x010a
        /*04c2*/ 	.byte	0x05
	.zero		1


	//   ....[56]....
        /*04c4*/ 	.word	0x000038d0
        /*04c8*/ 	.word	0x000000ff
        /*04cc*/ 	.word	0x00000008
        /*04d0*/ 	.short	0x010a
        /*04d2*/ 	.byte	0x05
	.zero		1


	//   ....[57]....
        /*04d4*/ 	.word	0x000039a0
        /*04d8*/ 	.word	0x000000ff
        /*04dc*/ 	.word	0x00000000
        /*04e0*/ 	.short	0x0101
        /*04e2*/ 	.byte	0x04
	.zero		1


	//   ....[58]....
        /*04e4*/ 	.word	0x00003d60
        /*04e8*/ 	.word	0x00000003
        /*04ec*/ 	.word	0x00000070
        /*04f0*/ 	.short	0x010a
        /*04f2*/ 	.byte	0xff
	.zero		1


	//   ....[59]....
        /*04f4*/ 	.word	0x00003e20
        /*04f8*/ 	.word	0x00000003
        /*04fc*/ 	.word	0x00000000
        /*0500*/ 	.short	0x0101
        /*0502*/ 	.byte	0xff
	.zero		1


	//   ....[60]....
        /*0504*/ 	.word	0x00003f10
        /*0508*/ 	.word	0x000000ff
        /*050c*/ 	.word	0x00000000
        /*0510*/ 	.short	0x010a
        /*0512*/ 	.byte	0x04
	.zero		1


	//   ....[61]....
        /*0514*/ 	.word	0x00003f20
        /*0518*/ 	.word	0x000000ff
        /*051c*/ 	.word	0x000000b0
        /*0520*/ 	.short	0x010a
        /*0522*/ 	.byte	0x07
	.zero		1


	//   ....[62]....
        /*0524*/ 	.word	0x00003fe0
        /*0528*/ 	.word	0x000000ff
        /*052c*/ 	.word	0x00000000
        /*0530*/ 	.short	0x010a
        /*0532*/ 	.byte	0x05
	.zero		1


	//   ....[63]....
        /*0534*/ 	.word	0x00004130
        /*0538*/ 	.word	0x000000ff
        /*053c*/ 	.word	0x00000000
        /*0540*/ 	.short	0x010a
        /*0542*/ 	.byte	0x07
	.zero		1


	//   ....[64]....
        /*0544*/ 	.word	0x000048a0
        /*0548*/ 	.word	0x000000ff
        /*054c*/ 	.word	0x00000000
        /*0550*/ 	.short	0x010a
        /*0552*/ 	.byte	0x04
	.zero		1


	//   ....[65]....
        /*0554*/ 	.word	0x00004940
        /*0558*/ 	.word	0x000000ff
        /*055c*/ 	.word	0x00000000
        /*0560*/ 	.short	0x010a
        /*0562*/ 	.byte	0x05
	.zero		1


	//   ....[66]....
        /*0564*/ 	.word	0x000049d0
        /*0568*/ 	.word	0x000000ff
        /*056c*/ 	.word	0x00000000
        /*0570*/ 	.short	0x010a
        /*0572*/ 	.byte	0x05
	.zero		1


	//   ....[67]....
        /*0574*/ 	.word	0x00004a70
        /*0578*/ 	.word	0x00000002
        /*057c*/ 	.word	0x00000000
        /*0580*/ 	.short	0x010a
        /*0582*/ 	.byte	0xff
	.zero		1


	//   ....[68]....
        /*0584*/ 	.word	0x00004ab0
        /*0588*/ 	.word	0x00000002
        /*058c*/ 	.word	0x00000000
        /*0590*/ 	.short	0x010a
        /*0592*/ 	.byte	0xff
	.zero		1


	//   ....[69]....
        /*0594*/ 	.word	0x00004b30
        /*0598*/ 	.word	0x000000ff
        /*059c*/ 	.word	0x00000000
        /*05a0*/ 	.short	0x0101
        /*05a2*/ 	.byte	0x04
	.zero		1


	//   ....[70]....
        /*05a4*/ 	.word	0x00004b70
        /*05a8*/ 	.word	0x000000ff
        /*05ac*/ 	.word	0x000000f0
        /*05b0*/ 	.short	0x010a
        /*05b2*/ 	.byte	0x3e
	.zero		1


	//   ....[71]....
        /*05b4*/ 	.word	0x00004bd0
        /*05b8*/ 	.word	0x000000ff
        /*05bc*/ 	.word	0x00000000
        /*05c0*/ 	.short	0x0101
        /*05c2*/ 	.byte	0x04
	.zero		1


	//   ....[72]....
        /*05c4*/ 	.word	0x00005060
        /*05c8*/ 	.word	0x0000000c
        /*05cc*/ 	.word	0x00000070
        /*05d0*/ 	.short	0x010a
        /*05d2*/ 	.byte	0xff
	.zero		1


	//   ....[73]....
        /*05d4*/ 	.word	0x000051d0
        /*05d8*/ 	.word	0x00000000
        /*05dc*/ 	.word	0x00000000
        /*05e0*/ 	.short	0x0101
        /*05e2*/ 	.byte	0xff
	.zero		1


	//   ....[74]....
        /*05e4*/ 	.word	0x00005670
        /*05e8*/ 	.word	0x000000ff
        /*05ec*/ 	.word	0x00000068
        /*05f0*/ 	.short	0x010a
        /*05f2*/ 	.byte	0x15
	.zero		1


	//   ....[75]....
        /*05f4*/ 	.word	0x000057f0
        /*05f8*/ 	.word	0x000000ff
        /*05fc*/ 	.word	0x00000040
        /*0600*/ 	.short	0x010a
        /*0602*/ 	.byte	0x15
	.zero		1


	//   ....[76]....
        /*0604*/ 	.word	0x00005970
        /*0608*/ 	.word	0x000000ff
        /*060c*/ 	.word	0x00000020
        /*0610*/ 	.short	0x010b
        /*0612*/ 	.byte	0x15
	.zero		1


	//   ....[77]....
        /*0614*/ 	.word	0x00005980
        /*0618*/ 	.word	0x000000ff
        /*061c*/ 	.word	0x00000000
        /*0620*/ 	.short	0x0101
        /*0622*/ 	.byte	0x06
	.zero		1


	//   ....[78]....
        /*0624*/ 	.word	0x00005990
        /*0628*/ 	.word	0x000000ff
        /*062c*/ 	.word	0x00000048
        /*0630*/ 	.short	0x010a
        /*0632*/ 	.byte	0x15
	.zero		1


	//   ....[79]....
        /*0634*/ 	.word	0x00005ae0
        /*0638*/ 	.word	0x000000ff
        /*063c*/ 	.word	0x00000028
        /*0640*/ 	.short	0x010b
        /*0642*/ 	.byte	0x15
	.zero		1


	//   ....[80]....
        /*0644*/ 	.word	0x00005af0
        /*0648*/ 	.word	0x000000ff
        /*064c*/ 	.word	0x00000000
        /*0650*/ 	.short	0x0101
        /*0652*/ 	.byte	0x07
	.zero		1


	//   ....[81]....
        /*0654*/ 	.word	0x00005b00
        /*0658*/ 	.word	0x000000ff
        /*065c*/ 	.word	0x00000050
        /*0660*/ 	.short	0x010a
        /*0662*/ 	.byte	0x15
	.zero		1


	//   ....[82]....
        /*0664*/ 	.word	0x00005c50
        /*0668*/ 	.word	0x000000ff
        /*066c*/ 	.word	0x00000030
        /*0670*/ 	.short	0x010b
        /*0672*/ 	.byte	0x15
	.zero		1


	//   ....[83]....
        /*0674*/ 	.word	0x00005c60
        /*0678*/ 	.word	0x000000ff
        /*067c*/ 	.word	0x00000000
        /*0680*/ 	.short	0x0101
        /*0682*/ 	.byte	0x1d
	.zero		1


	//   ....[84]....
        /*0684*/ 	.word	0x00005c70
        /*0688*/ 	.word	0x000000ff
        /*068c*/ 	.word	0x00000058
        /*0690*/ 	.short	0x010a
        /*0692*/ 	.byte	0x15
	.zero		1


	//   ....[85]....
        /*0694*/ 	.word	0x00005dd0
        /*0698*/ 	.word	0x000000ff
        /*069c*/ 	.word	0x00000038
        /*06a0*/ 	.short	0x010b
        /*06a2*/ 	.byte	0x15
	.zero		1


	//   ....[86]....
        /*06a4*/ 	.word	0x00005de0
        /*06a8*/ 	.word	0x000000ff
        /*06ac*/ 	.word	0x00000000
        /*06b0*/ 	.short	0x0101
        /*06b2*/ 	.byte	0x18
	.zero		1


	//   ....[87]....
        /*06b4*/ 	.word	0x00005df0
        /*06b8*/ 	.word	0x000000ff
        /*06bc*/ 	.word	0x00000040
        /*06c0*/ 	.short	0x010a
        /*06c2*/ 	.byte	0x15
	.zero		1


	//   ....[88]....
        /*06c4*/ 	.word	0x00005f50
        /*06c8*/ 	.word	0x000000ff
        /*06cc*/ 	.word	0x00000020
        /*06d0*/ 	.short	0x010b
        /*06d2*/ 	.byte	0x15
	.zero		1


	//   ....[89]....
        /*06d4*/ 	.word	0x00005f60
        /*06d8*/ 	.word	0x000000ff
        /*06dc*/ 	.word	0x00000000
        /*06e0*/ 	.short	0x0101
        /*06e2*/ 	.byte	0x06
	.zero		1


	//   ....[90]....
        /*06e4*/ 	.word	0x00005f70
        /*06e8*/ 	.word	0x000000ff
        /*06ec*/ 	.word	0x00000048
        /*06f0*/ 	.short	0x010a
        /*06f2*/ 	.byte	0x15
	.zero		1


	//   ....[91]....
        /*06f4*/ 	.word	0x000060d0
        /*06f8*/ 	.word	0x000000ff
        /*06fc*/ 	.word	0x00000028
        /*0700*/ 	.short	0x010b
        /*0702*/ 	.byte	0x15
	.zero		1


	//   ....[92]....
        /*0704*/ 	.word	0x000060e0
        /*0708*/ 	.word	0x000000ff
        /*070c*/ 	.word	0x00000000
        /*0710*/ 	.short	0x0101
        /*0712*/ 	.byte	0x07
	.zero		1


	//   ....[93]....
        /*0714*/ 	.word	0x000060f0
        /*0718*/ 	.word	0x000000ff
        /*071c*/ 	.word	0x00000050
        /*0720*/ 	.short	0x010a
        /*0722*/ 	.byte	0x15
	.zero		1


	//   ....[94]....
        /*0724*/ 	.word	0x00006240
        /*0728*/ 	.word	0x000000ff
        /*072c*/ 	.word	0x00000030
        /*0730*/ 	.short	0x010b
        /*0732*/ 	.byte	0x15
	.zero		1


	//   ....[95]....
        /*0734*/ 	.word	0x00006250
        /*0738*/ 	.word	0x000000ff
        /*073c*/ 	.word	0x00000000
        /*0740*/ 	.short	0x0101
        /*0742*/ 	.byte	0x1d
	.zero		1


	//   ....[96]....
        /*0744*/ 	.word	0x00006260
        /*0748*/ 	.word	0x000000ff
        /*074c*/ 	.word	0x00000058
        /*0750*/ 	.short	0x010a
        /*0752*/ 	.byte	0x15
	.zero		1


	//   ....[97]....
        /*0754*/ 	.word	0x00006450
        /*0758*/ 	.word	0x000000ff
        /*075c*/ 	.word	0x00000038
        /*0760*/ 	.short	0x010b
        /*0762*/ 	.byte	0x15
	.zero		1


	//   ....[98]....
        /*0764*/ 	.word	0x00006460
        /*0768*/ 	.word	0x000000ff
        /*076c*/ 	.word	0x00000000
        /*0770*/ 	.short	0x0101
        /*0772*/ 	.byte	0x18
	.zero		1


	//   ....[99]....
        /*0774*/ 	.word	0x00006480
        /*0778*/ 	.word	0x000000ff
        /*077c*/ 	.word	0x00000040
        /*0780*/ 	.short	0x010a
        /*0782*/ 	.byte	0x15
	.zero		1


	//   ....[100]....
        /*0784*/ 	.word	0x000064a0
        /*0788*/ 	.word	0x000000ff
        /*078c*/ 	.word	0x00000048
        /*0790*/ 	.short	0x010a
        /*0792*/ 	.byte	0x15
	.zero		1


	//   ....[101]....
        /*0794*/ 	.word	0x000064c0
        /*0798*/ 	.word	0x000000ff
        /*079c*/ 	.word	0x00000050
        /*07a0*/ 	.short	0x010a
        /*07a2*/ 	.byte	0x15
	.zero		1


	//   ....[102]....
        /*07a4*/ 	.word	0x00006510
        /*07a8*/ 	.word	0x00000002
        /*07ac*/ 	.word	0x00000058
        /*07b0*/ 	.short	0x010a
        /*07b2*/ 	.byte	0xff
	.zero		1


	//   ....[103]....
        /*07b4*/ 	.word	0x00006820
        /*07b8*/ 	.word	0x00000000
        /*07bc*/ 	.word	0x00000070
        /*07c0*/ 	.short	0x010a
        /*07c2*/ 	.byte	0xff
	.zero		1


	//   ....[104]....
        /*07c4*/ 	.word	0x000068f0
        /*07c8*/ 	.word	0x00000000
        /*07cc*/ 	.word	0x00000000
        /*07d0*/ 	.short	0x0101
        /*07d2*/ 	.byte	0xff
	.zero		1


	//   ....[105]....
        /*07d4*/ 	.word	0x000074c0
        /*07d8*/ 	.word	0x000000ff
        /*07dc*/ 	.word	0x00000020
        /*07e0*/ 	.short	0x010a
        /*07e2*/ 	.byte	0x2b
	.zero		1


	//   ....[106]....
        /*07e4*/ 	.word	0x000074f0
        /*07e8*/ 	.word	0x00000049
        /*07ec*/ 	.word	0x00000090
        /*07f0*/ 	.short	0x010a
        /*07f2*/ 	.byte	0xff
	.zero		1


	//   ....[107]....
        /*07f4*/ 	.word	0x000075e0
        /*07f8*/ 	.word	0x000000ff
        /*07fc*/ 	.word	0x00000020
        /*0800*/ 	.short	0x010a
        /*0802*/ 	.byte	0x2b
	.zero		1


	//   ....[108]....
        /*0804*/ 	.word	0x000076d0
        /*0808*/ 	.word	0x00000049
        /*080c*/ 	.word	0x00000090
        /*0810*/ 	.short	0x010a
        /*0812*/ 	.byte	0xff
	.zero		1


	//   ....[109]....
        /*0814*/ 	.word	0x00007ca0
        /*0818*/ 	.word	0x00000000
        /*081c*/ 	.word	0x00000000
        /*0820*/ 	.short	0x0101
        /*0822*/ 	.byte	0xff
	.zero		1


	//   ....[110]....
        /*0824*/ 	.word	0x00007cb0
        /*0828*/ 	.word	0x00000002
        /*082c*/ 	.word	0x00000020
        /*0830*/ 	.short	0x010a
        /*0832*/ 	.byte	0xff
	.zero		1


	//   ....[111]....
        /*0834*/ 	.word	0x00007d90
        /*0838*/ 	.word	0x00000002
        /*083c*/ 	.word	0x00000020
        /*0840*/ 	.short	0x010a
        /*0842*/ 	.byte	0xff
	.zero		1


	//   ....[112]....
        /*0844*/ 	.word	0x000083f0
        /*0848*/ 	.word	0x00000010
        /*084c*/ 	.word	0x00000000
        /*0850*/ 	.short	0x0101
        /*0852*/ 	.byte	0xff
	.zero		1


	//   ....[113]....
        /*0854*/ 	.word	0x00008410
        /*0858*/ 	.word	0x00000000
        /*085c*/ 	.word	0x00000020
        /*0860*/ 	.short	0x010a
        /*0862*/ 	.byte	0xff
	.zero		1


	//   ....[114]....
        /*0864*/ 	.word	0x000084e0
        /*0868*/ 	.word	0x00000000
        /*086c*/ 	.word	0x00000020
        /*0870*/ 	.short	0x010a
        /*0872*/ 	.byte	0xff
	.zero		1


	//   ....[115]....
        /*0874*/ 	.word	0x00008b50
        /*0878*/ 	.word	0x00000010
        /*087c*/ 	.word	0x00000000
        /*0880*/ 	.short	0x0101
        /*0882*/ 	.byte	0xff
	.zero		1


	//   ....[116]....
        /*0884*/ 	.word	0x00008b70
        /*0888*/ 	.word	0x00000000
        /*088c*/ 	.word	0x00000020
        /*0890*/ 	.short	0x010a
        /*0892*/ 	.byte	0xff
	.zero		1


	//   ....[117]....
        /*0894*/ 	.word	0x00008c40
        /*0898*/ 	.word	0x00000000
        /*089c*/ 	.word	0x00000020
        /*08a0*/ 	.short	0x010a
        /*08a2*/ 	.byte	0xff
	.zero		1


	//   ....[118]....
        /*08a4*/ 	.word	0x000092e0
        /*08a8*/ 	.word	0x00000010
        /*08ac*/ 	.word	0x00000000
        /*08b0*/ 	.short	0x0101
        /*08b2*/ 	.byte	0xff
	.zero		1


	//   ....[119]....
        /*08b4*/ 	.word	0x00009300
        /*08b8*/ 	.word	0x00000000
        /*08bc*/ 	.word	0x00000020
        /*08c0*/ 	.short	0x010a
        /*08c2*/ 	.byte	0xff
	.zero		1


	//   ....[120]....
        /*08c4*/ 	.word	0x000093d0
        /*08c8*/ 	.word	0x00000000
        /*08cc*/ 	.word	0x00000020
        /*08d0*/ 	.short	0x010a
        /*08d2*/ 	.byte	0xff
	.zero		1


	//   ....[121]....
        /*08d4*/ 	.word	0x00009ab0
        /*08d8*/ 	.word	0x00000010
        /*08dc*/ 	.word	0x00000000
        /*08e0*/ 	.short	0x0101
        /*08e2*/ 	.byte	0xff
	.zero		1


	//   ....[122]....
        /*08e4*/ 	.word	0x00009ad0
        /*08e8*/ 	.word	0x00000000
        /*08ec*/ 	.word	0x00000020
        /*08f0*/ 	.short	0x010a
        /*08f2*/ 	.byte	0xff
	.zero		1


	//   ....[123]....
        /*08f4*/ 	.word	0x00009ba0
        /*08f8*/ 	.word	0x00000000
        /*08fc*/ 	.word	0x00000020
        /*0900*/ 	.short	0x010a
        /*0902*/ 	.byte	0xff
	.zero		1


	//   ....[124]....
        /*0904*/ 	.word	0x0000a250
        /*0908*/ 	.word	0x00000010
        /*090c*/ 	.word	0x00000000
        /*0910*/ 	.short	0x0101
        /*0912*/ 	.byte	0xff
	.zero		1


	//   ....[125]....
        /*0914*/ 	.word	0x0000a270
        /*0918*/ 	.word	0x00000000
        /*091c*/ 	.word	0x00000020
        /*0920*/ 	.short	0x010a
        /*0922*/ 	.byte	0xff
	.zero		1


	//   ....[126]....
        /*0924*/ 	.word	0x0000a340
        /*0928*/ 	.word	0x00000000
        /*092c*/ 	.word	0x00000020
        /*0930*/ 	.short	0x010a
        /*0932*/ 	.byte	0xff
	.zero		1


	//   ....[127]....
        /*0934*/ 	.word	0x0000a9f0
        /*0938*/ 	.word	0x00000010
        /*093c*/ 	.word	0x00000000
        /*0940*/ 	.short	0x0101
        /*0942*/ 	.byte	0xff
	.zero		1


	//   ....[128]....
        /*0944*/ 	.word	0x0000aa10
        /*0948*/ 	.word	0x00000000
        /*094c*/ 	.word	0x00000020
        /*0950*/ 	.short	0x010a
        /*0952*/ 	.byte	0xff
	.zero		1


	//   ....[129]....
        /*0954*/ 	.word	0x0000aae0
        /*0958*/ 	.word	0x00000000
        /*095c*/ 	.word	0x00000020
        /*0960*/ 	.short	0x010a
        /*0962*/ 	.byte	0xff
	.zero		1


	//   ....[130]....
        /*0964*/ 	.word	0x0000ad50
        /*0968*/ 	.word	0x00000049
        /*096c*/ 	.word	0x00000000
        /*0970*/ 	.short	0x0101
        /*0972*/ 	.byte	0xff
	.zero		1


	//   ....[131]....
        /*0974*/ 	.word	0x0000b190
        /*0978*/ 	.word	0x00000000
        /*097c*/ 	.word	0x00000000
        /*0980*/ 	.short	0x0101
        /*0982*/ 	.byte	0xff
	.zero		1


	//   ....[132]....
        /*0984*/ 	.word	0x0000b450
        /*0988*/ 	.word	0x000000ff
        /*098c*/ 	.word	0x00000000
        /*0990*/ 	.short	0x0101
        /*0992*/ 	.byte	0x06
	.zero		1


	//   ....[133]....
        /*0994*/ 	.word	0x0000b470
        /*0998*/ 	.word	0x00000000
        /*099c*/ 	.word	0x000000e0
        /*09a0*/ 	.short	0x010a
        /*09a2*/ 	.byte	0xff
	.zero		1


	//   ....[134]....
        /*09a4*/ 	.word	0x0000b4d0
        /*09a8*/ 	.word	0x00000000
        /*09ac*/ 	.word	0x00000010
        /*09b0*/ 	.short	0x010a
        /*09b2*/ 	.byte	0xff
	.zero		1


	//   ....[135]....
        /*09b4*/ 	.word	0x0000b530
        /*09b8*/ 	.word	0x00000000
        /*09bc*/ 	.word	0x00000010
        /*09c0*/ 	.short	0x010a
        /*09c2*/ 	.byte	0xff
	.zero		1


	//   ....[136]....
        /*09c4*/ 	.word	0x0000b580
        /*09c8*/ 	.word	0x00000003
        /*09cc*/ 	.word	0x00000070
        /*09d0*/ 	.short	0x010a
        /*09d2*/ 	.byte	0xff
	.zero		1


	//   ....[137]....
        /*09d4*/ 	.word	0x0000b5e0
        /*09d8*/ 	.word	0x00000000
        /*09dc*/ 	.word	0x00000000
        /*09e0*/ 	.short	0x010a
        /*09e2*/ 	.byte	0xff
	.zero		1


	//   ....[138]....
        /*09e4*/ 	.word	0x0000b630
        /*09e8*/ 	.word	0x00000000
        /*09ec*/ 	.word	0x000000d0
        /*09f0*/ 	.short	0x010a
        /*09f2*/ 	.byte	0xff
	.zero		1


	//   ....[139]....
        /*09f4*/ 	.word	0x0000b690
        /*09f8*/ 	.word	0x00000000
        /*09fc*/ 	.word	0x00000080
        /*0a00*/ 	.short	0x010a
        /*0a02*/ 	.byte	0xff
	.zero		1


	//   ....[140]....
        /*0a04*/ 	.word	0x0000b6e0
        /*0a08*/ 	.word	0x00000000
        /*0a0c*/ 	.word	0x00000070
        /*0a10*/ 	.short	0x010a
        /*0a12*/ 	.byte	0xff
	.zero		1


	//   ....[141]....
        /*0a14*/ 	.word	0x0000b740
        /*0a18*/ 	.word	0x00000000
        /*0a1c*/ 	.word	0x00000080
        /*0a20*/ 	.short	0x010a
        /*0a22*/ 	.byte	0xff
	.zero		1


	//   ....[142]....
        /*0a24*/ 	.word	0x0000b7a0
        /*0a28*/ 	.word	0x00000007
        /*0a2c*/ 	.word	0x00000008
        /*0a30*/ 	.short	0x010a
        /*0a32*/ 	.byte	0xff
	.zero		1


	//   ....[143]....
        /*0a34*/ 	.word	0x0000b890
        /*0a38*/ 	.word	0x00000005
        /*0a3c*/ 	.word	0x00000008
        /*0a40*/ 	.short	0x010a
        /*0a42*/ 	.byte	0xff
	.zero		1


	//   ....[144]....
        /*0a44*/ 	.word	0x0000b8e0
        /*0a48*/ 	.word	0x00000003
        /*0a4c*/ 	.word	0x00000070
        /*0a50*/ 	.short	0x010a
        /*0a52*/ 	.byte	0xff
	.zero		1


	//   ....[145]....
        /*0a54*/ 	.word	0x0000b950
        /*0a58*/ 	.word	0x00000003
        /*0a5c*/ 	.word	0x000000b0
        /*0a60*/ 	.short	0x010a
        /*0a62*/ 	.byte	0xff
	.zero		1


	//   ....[146]....
        /*0a64*/ 	.word	0x0000b9b0
        /*0a68*/ 	.word	0x00000003
        /*0a6c*/ 	.word	0x00000000
        /*0a70*/ 	.short	0x010a
        /*0a72*/ 	.byte	0xff
	.zero		1


	//   ....[147]....
        /*0a74*/ 	.word	0x0000ba10
        /*0a78*/ 	.word	0x00000002
        /*0a7c*/ 	.word	0x00000000
        /*0a80*/ 	.short	0x010a
        /*0a82*/ 	.byte	0xff
	.zero		1


	//   ....[148]....
        /*0a84*/ 	.word	0x0000ba70
        /*0a88*/ 	.word	0x00000002
        /*0a8c*/ 	.word	0x00000000
        /*0a90*/ 	.short	0x010a
        /*0a92*/ 	.byte	0xff
	.zero		1


	//   ....[149]....
        /*0a94*/ 	.word	0x0000bad0
        /*0a98*/ 	.word	0x00000002
        /*0a9c*/ 	.word	0x00000000
        /*0aa0*/ 	.short	0x010a
        /*0aa2*/ 	.byte	0xff
	.zero		1


	//   ....[150]....
        /*0aa4*/ 	.word	0x0000bb30
        /*0aa8*/ 	.word	0x00000002
        /*0aac*/ 	.word	0x000000f0
        /*0ab0*/ 	.short	0x010a
        /*0ab2*/ 	.byte	0xff
	.zero		1


	//   ....[151]....
        /*0ab4*/ 	.word	0x0000bb80
        /*0ab8*/ 	.word	0x0000000c
        /*0abc*/ 	.word	0x00000070
        /*0ac0*/ 	.short	0x010a
        /*0ac2*/ 	.byte	0xff
	.zero		1


	//   ....[152]....
        /*0ac4*/ 	.word	0x0000bbe0
        /*0ac8*/ 	.word	0x00000000
        /*0acc*/ 	.word	0x00000068
        /*0ad0*/ 	.short	0x010a
        /*0ad2*/ 	.byte	0xff
	.zero		1


	//   ....[153]....
        /*0ad4*/ 	.word	0x0000bc40
        /*0ad8*/ 	.word	0x00000000
        /*0adc*/ 	.word	0x00000040
        /*0ae0*/ 	.short	0x010a
        /*0ae2*/ 	.byte	0xff
	.zero		1


	//   ....[154]....
        /*0ae4*/ 	.word	0x0000bca0
        /*0ae8*/ 	.word	0x00000000
        /*0aec*/ 	.word	0x00000048
        /*0af0*/ 	.short	0x010a
        /*0af2*/ 	.byte	0xff
	.zero		1


	//   ....[155]....
        /*0af4*/ 	.word	0x0000bd00
        /*0af8*/ 	.word	0x00000000
        /*0afc*/ 	.word	0x00000050
        /*0b00*/ 	.short	0x010a
        /*0b02*/ 	.byte	0xff
	.zero		1


	//   ....[156]....
        /*0b04*/ 	.word	0x0000bd60
        /*0b08*/ 	.word	0x00000000
        /*0b0c*/ 	.word	0x00000058
        /*0b10*/ 	.short	0x010a
        /*0b12*/ 	.byte	0xff
	.zero		1


	//   ....[157]....
        /*0b14*/ 	.word	0x0000bdc0
        /*0b18*/ 	.word	0x00000000
        /*0b1c*/ 	.word	0x00000040
        /*0b20*/ 	.short	0x010a
        /*0b22*/ 	.byte	0xff
	.zero		1


	//   ....[158]....
        /*0b24*/ 	.word	0x0000be20
        /*0b28*/ 	.word	0x00000000
        /*0b2c*/ 	.word	0x00000048
        /*0b30*/ 	.short	0x010a
        /*0b32*/ 	.byte	0xff
	.zero		1


	//   ....[159]....
        /*0b34*/ 	.word	0x0000be80
        /*0b38*/ 	.word	0x00000000
        /*0b3c*/ 	.word	0x00000050
        /*0b40*/ 	.short	0x010a
        /*0b42*/ 	.byte	0xff
	.zero		1


	//   ....[160]....
        /*0b44*/ 	.word	0x0000bee0
        /*0b48*/ 	.word	0x00000000
        /*0b4c*/ 	.word	0x00000058
        /*0b50*/ 	.short	0x010a
        /*0b52*/ 	.byte	0xff
	.zero		1


	//   ....[161]....
        /*0b54*/ 	.word	0x0000bf40
        /*0b58*/ 	.word	0x00000000
        /*0b5c*/ 	.word	0x00000040
        /*0b60*/ 	.short	0x010a
        /*0b62*/ 	.byte	0xff
	.zero		1


	//   ....[162]....
        /*0b64*/ 	.word	0x0000bfa0
        /*0b68*/ 	.word	0x00000000
        /*0b6c*/ 	.word	0x00000048
        /*0b70*/ 	.short	0x010a
        /*0b72*/ 	.byte	0xff
	.zero		1


	//   ....[163]....
        /*0b74*/ 	.word	0x0000c000
        /*0b78*/ 	.word	0x00000002
        /*0b7c*/ 	.word	0x00000050
        /*0b80*/ 	.short	0x010a
        /*0b82*/ 	.byte	0xff
	.zero		1


	//   ....[164]....
        /*0b84*/ 	.word	0x0000c050
        /*0b88*/ 	.word	0x00000000
        /*0b8c*/ 	.word	0x00000070
        /*0b90*/ 	.short	0x010a
        /*0b92*/ 	.byte	0xff
	.zero		1


	//   ....[165]....
        /*0b94*/ 	.word	0x0000c0b0
        /*0b98*/ 	.word	0x00000002
        /*0b9c*/ 	.word	0x00000020
        /*0ba0*/ 	.short	0x010a
        /*0ba2*/ 	.byte	0xff
	.zero		1


	//   ....[166]....
        /*0ba4*/ 	.word	0x0000c100
        /*0ba8*/ 	.word	0x00000049
        /*0bac*/ 	.word	0x00000090
        /*0bb0*/ 	.short	0x010a
        /*0bb2*/ 	.byte	0xff
	.zero		1


	//   ....[167]....
        /*0bb4*/ 	.word	0x0000c150
        /*0bb8*/ 	.word	0x00000002
        /*0bbc*/ 	.word	0x00000020
        /*0bc0*/ 	.short	0x010a
        /*0bc2*/ 	.byte	0xff
	.zero		1


	//   ....[168]....
        /*0bc4*/ 	.word	0x0000c1a0
        /*0bc8*/ 	.word	0x00000000
        /*0bcc*/ 	.word	0x00000020
        /*0bd0*/ 	.short	0x010a
        /*0bd2*/ 	.byte	0xff
	.zero		1


	//   ....[169]....
        /*0bd4*/ 	.word	0x0000c1f0
        /*0bd8*/ 	.word	0x00000000
        /*0bdc*/ 	.word	0x00000020
        /*0be0*/ 	.short	0x010a
        /*0be2*/ 	.byte	0xff
	.zero		1


	//   ....[170]....
        /*0be4*/ 	.word	0x0000c240
        /*0be8*/ 	.word	0x00000000
        /*0bec*/ 	.word	0x00000020
        /*0bf0*/ 	.short	0x010a
        /*0bf2*/ 	.byte	0xff
	.zero		1


	//   ....[171]....
        /*0bf4*/ 	.word	0x0000c290
        /*0bf8*/ 	.word	0x00000000
        /*0bfc*/ 	.word	0x00000020
        /*0c00*/ 	.short	0x010a
        /*0c02*/ 	.byte	0xff
	.zero		1


	//   ....[172]....
        /*0c04*/ 	.word	0x0000c2e0
        /*0c08*/ 	.word	0x00000000
        /*0c0c*/ 	.word	0x00000020
        /*0c10*/ 	.short	0x010a
        /*0c12*/ 	.byte	0xff
	.zero		1


	//   ....[173]....
        /*0c14*/ 	.word	0x0000c330
        /*0c18*/ 	.word	0x00000000
        /*0c1c*/ 	.word	0x00000020
        /*0c20*/ 	.short	0x010a
        /*0c22*/ 	.byte	0xff
	.zero		1


	//----- nvinfo : EIATTR_NUM_MBARRIERS
	.align		4
.L_47:
        /*0c24*/ 	.byte	0x03, 0x38
        /*0c26*/ 	.short	0x001f


	//----- nvinfo : EIATTR_EXIT_INSTR_OFFSETS
	.align		4
        /*0c28*/ 	.byte	0x04, 0x1c
        /*0c2a*/ 	.short	(.L_49 - .L_48)


	//   ....[0]....
.L_48:
        /*0c2c*/ 	.word	0x00002f60


	//   ....[1]....
        /*0c30*/ 	.word	0x00003460


	//   ....[2]....
        /*0c34*/ 	.word	0x000034c0


	//   ....[3]....
        /*0c38*/ 	.word	0x00004e10


	//   ....[4]....
        /*0c3c*/ 	.word	0x00006540


	//   ....[5]....
        /*0c40*/ 	.word	0x00006580


	//   ....[6]....
        /*0c44*/ 	.word	0x0000b350


	//   ....[7]....
        /*0c48*/ 	.word	0x0000b3c0


	//   ....[8]....
        /*0c4c*/ 	.word	0x0000b3f0


	//   ....[9]....
        /*0c50*/ 	.word	0x0000b460


	//----- nvinfo : EIATTR_MAX_THREADS
	.align		4
.L_49:
        /*0c54*/ 	.byte	0x04, 0x05
        /*0c56*/ 	.short	(.L_51 - .L_50)
.L_50:
        /*0c58*/ 	.word	0x00000100
        /*0c5c*/ 	.word	0x00000001
        /*0c60*/ 	.word	0x00000001


	//----- nvinfo : EIATTR_CRS_STACK_SIZE
	.align		4
.L_51:
        /*0c64*/ 	.byte	0x04, 0x1e
        /*0c66*/ 	.short	(.L_53 - .L_52)
.L_52:
        /*0c68*/ 	.word	0x00000000


	//----- nvinfo : EIATTR_CBANK_PARAM_SIZE
	.align		4
.L_53:
        /*0c6c*/ 	.byte	0x03, 0x19
        /*0c6e*/ 	.short	0x0800


	//----- nvinfo : EIATTR_PARAM_CBANK
	.align		4
        /*0c70*/ 	.byte	0x04, 0x0a
        /*0c72*/ 	.short	(.L_55 - .L_54)
	.align		4
.L_54:
        /*0c74*/ 	.word	index@(.nv.constant0._ZN7cutlass13device_kernelINS_4gemm6kernel13GemmUniversalIN4cute5tupleIJiiiiEEENS1_10collective13CollectiveMmaINS1_35MainloopSm100TmaUmmaWarpSpecializedILi2ELi2ELi4ENS5_IJNS4_1CILi2EEENSA_ILi4EEENSA_ILi1EEEEEEEENS5_IJNSA_ILi256EEENSA_ILi128EEESH_EEEfNS5_IJlSD_lEEEfSJ_NS4_8TiledMMAINS4_8MMA_AtomIJNS4_23SM100_MMA_TF32_2x1SM_SSINS_10tfloat32_tESN_fLi256ELi128ELNS4_4UMMA5MajorE0ELSP_0ELNSO_7ScaleInE0ELSQ_0EEEEEENS4_6LayoutINS5_IJSD_SD_SD_EEENS5_IJNSA_ILi0EEESV_SV_EEEEENS5_IJNS4_10UnderscoreESY_SY_EEEEENS4_28SM100_TMA_2SM_LOAD_MULTICASTENS4_14ComposedLayoutINS4_7SwizzleILi3ELi4ELi3EEENS4_18smem_ptr_flag_bitsILi32EEENST_INS5_IJNSA_ILi8EEENSA_ILi32EEEEEENS5_IJS18_SD_EEEEEEEvNS4_8identityENS4_18SM100_TMA_2SM_LOADES1C_vS1D_EENS_8epilogue10collective18CollectiveEpilogueINS1G_23Sm100TmaWarpSpecializedILi4ELi2ELi16ELb1ELb0EEEJNS5_IJSH_SH_SH_EEENS5_IJNST_ISH_SD_EENST_INSA_ILi16EEESD_EEEEEfSJ_fSJ_NS1G_6fusion15FusionCallbacksIS1K_NS1Q_17LinearCombinationIffffLNS_15FloatRoundStyleE2EEES1L_S1P_JEEENS4_5SM1004TMEM4LOAD26SM100_TMEM_LOAD_32dp32b16xENS4_13SM90_TMA_LOADENS12_INS13_ILi2ELi4ELi3EEES16_NST_INS5_IJS17_S1N_EEENS5_IJS1N_SD_EEEEEEENS4_39AutoVectorizingCopyWithAssumedAlignmentILi128EEENS4_14SM90_TMA_STOREES25_S27_S27_EEEvvEEEEvNT_6ParamsE)
        /*0c78*/ 	.short	0x0380
        /*0c7a*/ 	.short	0x0800


	//----- nvinfo : EIATTR_SW_WAR
	.align		4
.L_55:
        /*0c7c*/ 	.byte	0x04, 0x36
        /*0c7e*/ 	.short	(.L_57 - .L_56)
.L_56:
        /*0c80*/ 	.word	0x00000008
.L_57:


//--------------------- .nv.callgraph             --------------------------
	.section	.nv.callgraph,"",@"SHT_CUDA_CALLGRAPH"
	.align	4
	.sectionentsize	8
	.align		4
        /*0000*/ 	.word	0x00000000
	.align		4
        /*0004*/ 	.word	0xffffffff
	.align		4
        /*0008*/ 	.word	index@(_ZN7cutlass13device_kernelINS_4gemm6kernel13GemmUniversalIN4cute5tupleIJiiiiEEENS1_10collective13CollectiveMmaINS1_35MainloopSm100TmaUmmaWarpSpecializedILi2ELi2ELi4ENS5_IJNS4_1CILi2EEENSA_ILi4EEENSA_ILi1EEEEEEEENS5_IJNSA_ILi256EEENSA_ILi128EEESH_EEEfNS5_IJlSD_lEEEfSJ_NS4_8TiledMMAINS4_8MMA_AtomIJNS4_23SM100_MMA_TF32_2x1SM_SSINS_10tfloat32_tESN_fLi256ELi128ELNS4_4UMMA5MajorE0ELSP_0ELNSO_7ScaleInE0ELSQ_0EEEEEENS4_6LayoutINS5_IJSD_SD_SD_EEENS5_IJNSA_ILi0EEESV_SV_EEEEENS5_IJNS4_10UnderscoreESY_SY_EEEEENS4_28SM100_TMA_2SM_LOAD_MULTICASTENS4_14ComposedLayoutINS4_7SwizzleILi3ELi4ELi3EEENS4_18smem_ptr_flag_bitsILi32EEENST_INS5_IJNSA_ILi8EEENSA_ILi32EEEEEENS5_IJS18_SD_EEEEEEEvNS4_8identityENS4_18SM100_TMA_2SM_LOADES1C_vS1D_EENS_8epilogue10collective18CollectiveEpilogueINS1G_23Sm100TmaWarpSpecializedILi4ELi2ELi16ELb1ELb0EEEJNS5_IJSH_SH_SH_EEENS5_IJNST_ISH_SD_EENST_INSA_ILi16EEESD_EEEEEfSJ_fSJ_NS1G_6fusion15FusionCallbacksIS1K_NS1Q_17LinearCombinationIffffLNS_15FloatRoundStyleE2EEES1L_S1P_JEEENS4_5SM1004TMEM4LOAD26SM100_TMEM_LOAD_32dp32b16xENS4_13SM90_TMA_LOADENS12_INS13_ILi2ELi4ELi3EEES16_NST_INS5_IJS17_S1N_EEENS5_IJS1N_SD_EEEEEEENS4_39AutoVectorizingCopyWithAssumedAlignmentILi128EEENS4_14SM90_TMA_STOREES25_S27_S27_EEEvvEEEEvNT_6ParamsE)
	.align		4
        /*000c*/ 	.word	index@(__assertfail)
	.align		4
        /*0010*/ 	.word	0x00000000
	.align		4
        /*0014*/ 	.word	0xfffffffe
	.align		4
        /*0018*/ 	.word	0x00000000
	.align		4
        /*001c*/ 	.word	0xfffffffd
	.align		4
        /*0020*/ 	.word	0x00000000
	.align		4
        /*0024*/ 	.word	0xfffffffc


//--------------------- .nv.constant4             --------------------------
	.section	.nv.constant4,"a",@progbits
	.align	8
	.align		8
.nv.constant4:
        /*0000*/ 	.dword	__assertfail
	.align		8
        /*0008*/ 	.dword	__unnamed_1
	.align		8
        /*0010*/ 	.dword	__unnamed_2
	.align		8
        /*0018*/ 	.dword	_ZN40_INTERNAL_00e23c47_4_k_cu_b7db755a_143674cuda3std3__45__cpo5beginE
	.align		8
        /*0020*/ 	.dword	_ZN40_INTERNAL_00e23c47_4_k_cu_b7db755a_143674cuda3std3__45__cpo3endE
	.align		8
        /*0028*/ 	.dword	_ZN40_INTERNAL_00e23c47_4_k_cu_b7db755a_143674cuda3std3__45__cpo6cbeginE
	.align		8
        /*0030*/ 	.dword	_ZN40_INTERNAL_00e23c47_4_k_cu_b7db755a_143674cuda3std3__45__cpo4cendE
	.align		8
        /*0038*/ 	.dword	_ZN40_INTERNAL_00e23c47_4_k_cu_b7db755a_143674cuda3std3__442_GLOBAL__N__00e23c47_4_k_cu_b7db755a_143676ignoreE
	.align		8
        /*0040*/ 	.dword	_ZN40_INTERNAL_00e23c47_4_k_cu_b7db755a_143674cuda3std3__419piecewise_constructE
	.align		8
        /*0048*/ 	.dword	_ZN40_INTERNAL_00e23c47_4_k_cu_b7db755a_143674cuda3std3__48in_placeE
	.align		8
        /*0050*/ 	.dword	_ZN40_INTERNAL_00e23c47_4_k_cu_b7db755a_143674cuda3std6ranges3__45__cpo4swapE
	.align		8
        /*0058*/ 	.dword	_ZN40_INTERNAL_00e23c47_4_k_cu_b7db755a_143674cuda3std6ranges3__45__cpo9iter_moveE
	.align		8
        /*0060*/ 	.dword	_ZN40_INTERNAL_00e23c47_4_k_cu_b7db755a_143674cute7productE
	.align		8
        /*0068*/ 	.dword	_ZN40_INTERNAL_00e23c47_4_k_cu_b7db755a_143674cute1_E
	.align		8
        /*0070*/ 	.dword	$str$25
	.align		8
        /*0078*/ 	.dword	$str$26
	.align		8
        /*0080*/ 	.dword	$str$27
	.align		8
        /*0088*/ 	.dword	$str$28


//--------------------- .text._ZN7cutlass13device_kernelINS_4gemm6kernel13GemmUniversalIN4cute5tupleIJiiiiEEENS1_10collective13CollectiveMmaINS1_35MainloopSm100TmaUmmaWarpSpecializedILi2ELi2ELi4ENS5_IJNS4_1CILi2EEENSA_ILi4EEENSA_ILi1EEEEEEEENS5_IJNSA_ILi256EEENSA_ILi128EEESH_EEEfNS5_IJlSD_lEEEfSJ_NS4_8TiledMMAINS4_8MMA_AtomIJNS4_23SM100_MMA_TF32_2x1SM_SSINS_10tfloat32_tESN_fLi256ELi128ELNS4_4UMMA5MajorE0ELSP_0ELNSO_7ScaleInE0ELSQ_0EEEEEENS4_6LayoutINS5_IJSD_SD_SD_EEENS5_IJNSA_ILi0EEESV_SV_EEEEENS5_IJNS4_10UnderscoreESY_SY_EEEEENS4_28SM100_TMA_2SM_LOAD_MULTICASTENS4_14ComposedLayoutINS4_7SwizzleILi3ELi4ELi3EEENS4_18smem_ptr_flag_bitsILi32EEENST_INS5_IJNSA_ILi8EEENSA_ILi32EEEEEENS5_IJS18_SD_EEEEEEEvNS4_8identityENS4_18SM100_TMA_2SM_LOADES1C_vS1D_EENS_8epilogue10collective18CollectiveEpilogueINS1G_23Sm100TmaWarpSpecializedILi4ELi2ELi16ELb1ELb0EEEJNS5_IJSH_SH_SH_EEENS5_IJNST_ISH_SD_EENST_INSA_ILi16EEESD_EEEEEfSJ_fSJ_NS1G_6fusion15FusionCallbacksIS1K_NS1Q_17LinearCombinationIffffLNS_15FloatRoundStyleE2EEES1L_S1P_JEEENS4_5SM1004TMEM4LOAD26SM100_TMEM_LOAD_32dp32b16xENS4_13SM90_TMA_LOADENS12_INS13_ILi2ELi4ELi3EEES16_NST_INS5_IJS17_S1N_EEENS5_IJS1N_SD_EEEEEEENS4_39AutoVectorizingCopyWithAssumedAlignmentILi128EEENS4_14SM90_TMA_STOREES25_S27_S27_EEEvvEEEEvNT_6ParamsE --------------------------
	.section	.text._ZN7cutlass13device_kernelINS_4gemm6kernel13GemmUniversalIN4cute5tupleIJiiiiEEENS1_10collective13CollectiveMmaINS1_35MainloopSm100TmaUmmaWarpSpecializedILi2ELi2ELi4ENS5_IJNS4_1CILi2EEENSA_ILi4EEENSA_ILi1EEEEEEEENS5_IJNSA_ILi256EEENSA_ILi128EEESH_EEEfNS5_IJlSD_lEEEfSJ_NS4_8TiledMMAINS4_8MMA_AtomIJNS4_23SM100_MMA_TF32_2x1SM_SSINS_10tfloat32_tESN_fLi256ELi128ELNS4_4UMMA5MajorE0ELSP_0ELNSO_7ScaleInE0ELSQ_0EEEEEENS4_6LayoutINS5_IJSD_SD_SD_EEENS5_IJNSA_ILi0EEESV_SV_EEEEENS5_IJNS4_10UnderscoreESY_SY_EEEEENS4_28SM100_TMA_2SM_LOAD_MULTICASTENS4_14ComposedLayoutINS4_7SwizzleILi3ELi4ELi3EEENS4_18smem_ptr_flag_bitsILi32EEENST_INS5_IJNSA_ILi8EEENSA_ILi32EEEEEENS5_IJS18_SD_EEEEEEEvNS4_8identityENS4_18SM100_TMA_2SM_LOADES1C_vS1D_EENS_8epilogue10collective18CollectiveEpilogueINS1G_23Sm100TmaWarpSpecializedILi4ELi2ELi16ELb1ELb0EEEJNS5_IJSH_SH_SH_EEENS5_IJNST_ISH_SD_EENST_INSA_ILi16EEESD_EEEEEfSJ_fSJ_NS1G_6fusion15FusionCallbacksIS1K_NS1Q_17LinearCombinationIffffLNS_15FloatRoundStyleE2EEES1L_S1P_JEEENS4_5SM1004TMEM4LOAD26SM100_TMEM_LOAD_32dp32b16xENS4_13SM90_TMA_LOADENS12_INS13_ILi2ELi4ELi3EEES16_NST_INS5_IJS17_S1N_EEENS5_IJS1N_SD_EEEEEEENS4_39AutoVectorizingCopyWithAssumedAlignmentILi128EEENS4_14SM90_TMA_STOREES25_S27_S27_EEEvvEEEEvNT_6ParamsE,"ax",@progbits
	.align	128
.text._ZN7cutlass13device_kernelINS_4gemm6kernel13GemmUniversalIN4cute5tupleIJiiiiEEENS1_10collective13CollectiveMmaINS1_35MainloopSm100TmaUmmaWarpSpecializedILi2ELi2ELi4ENS5_IJNS4_1CILi2EEENSA_ILi4EEENSA_ILi1EEEEEEEENS5_IJNSA_ILi256EEENSA_ILi128EEESH_EEEfNS5_IJlSD_lEEEfSJ_NS4_8TiledMMAINS4_8MMA_AtomIJNS4_23SM100_MMA_TF32_2x1SM_SSINS_10tfloat32_tESN_fLi256ELi128ELNS4_4UMMA5MajorE0ELSP_0ELNSO_7ScaleInE0ELSQ_0EEEEEENS4_6LayoutINS5_IJSD_SD_SD_EEENS5_IJNSA_ILi0EEESV_SV_EEEEENS5_IJNS4_10UnderscoreESY_SY_EEEEENS4_28SM100_TMA_2SM_LOAD_MULTICASTENS4_14ComposedLayoutINS4_7SwizzleILi3ELi4ELi3EEENS4_18smem_ptr_flag_bitsILi32EEENST_INS5_IJNSA_ILi8EEENSA_ILi32EEEEEENS5_IJS18_SD_EEEEEEEvNS4_8identityENS4_18SM100_TMA_2SM_LOADES1C_vS1D_EENS_8epilogue10collective18CollectiveEpilogueINS1G_23Sm100TmaWarpSpecializedILi4ELi2ELi16ELb1ELb0EEEJNS5_IJSH_SH_SH_EEENS5_IJNST_ISH_SD_EENST_INSA_ILi16EEESD_EEEEEfSJ_fSJ_NS1G_6fusion15FusionCallbacksIS1K_NS1Q_17LinearCombinationIffffLNS_15FloatRoundStyleE2EEES1L_S1P_JEEENS4_5SM1004TMEM4LOAD26SM100_TMEM_LOAD_32dp32b16xENS4_13SM90_TMA_LOADENS12_INS13_ILi2ELi4ELi3EEES16_NST_INS5_IJS17_S1N_EEENS5_IJS1N_SD_EEEEEEENS4_39AutoVectorizingCopyWithAssumedAlignmentILi128EEENS4_14SM90_TMA_STOREES25_S27_S27_EEEvvEEEEvNT_6ParamsE:
        .type           _ZN7cutlass13device_kernelINS_4gemm6kernel13GemmUniversalIN4cute5tupleIJiiiiEEENS1_10collective13CollectiveMmaINS1_35MainloopSm100TmaUmmaWarpSpecializedILi2ELi2ELi4ENS5_IJNS4_1CILi2EEENSA_ILi4EEENSA_ILi1EEEEEEEENS5_IJNSA_ILi256EEENSA_ILi128EEESH_EEEfNS5_IJlSD_lEEEfSJ_NS4_8TiledMMAINS4_8MMA_AtomIJNS4_23SM100_MMA_TF32_2x1SM_SSINS_10tfloat32_tESN_fLi256ELi128ELNS4_4UMMA5MajorE0ELSP_0ELNSO_7ScaleInE0ELSQ_0EEEEEENS4_6LayoutINS5_IJSD_SD_SD_EEENS5_IJNSA_ILi0EEESV_SV_EEEEENS5_IJNS4_10UnderscoreESY_SY_EEEEENS4_28SM100_TMA_2SM_LOAD_MULTICASTENS4_14ComposedLayoutINS4_7SwizzleILi3ELi4ELi3EEENS4_18smem_ptr_flag_bitsILi32EEENST_INS5_IJNSA_ILi8EEENSA_ILi32EEEEEENS5_IJS18_SD_EEEEEEEvNS4_8identityENS4_18SM100_TMA_2SM_LOADES1C_vS1D_EENS_8epilogue10collective18CollectiveEpilogueINS1G_23Sm100TmaWarpSpecializedILi4ELi2ELi16ELb1ELb0EEEJNS5_IJSH_SH_SH_EEENS5_IJNST_ISH_SD_EENST_INSA_ILi16EEESD_EEEEEfSJ_fSJ_NS1G_6fusion15FusionCallbacksIS1K_NS1Q_17LinearCombinationIffffLNS_15FloatRoundStyleE2EEES1L_S1P_JEEENS4_5SM1004TMEM4LOAD26SM100_TMEM_LOAD_32dp32b16xENS4_13SM90_TMA_LOADENS12_INS13_ILi2ELi4ELi3EEES16_NST_INS5_IJS17_S1N_EEENS5_IJS1N_SD_EEEEEEENS4_39AutoVectorizingCopyWithAssumedAlignmentILi128EEENS4_14SM90_TMA_STOREES25_S27_S27_EEEvvEEEEvNT_6ParamsE,@function
        .size           _ZN7cutlass13device_kernelINS_4gemm6kernel13GemmUniversalIN4cute5tupleIJiiiiEEENS1_10collective13CollectiveMmaINS1_35MainloopSm100TmaUmmaWarpSpecializedILi2ELi2ELi4ENS5_IJNS4_1CILi2EEENSA_ILi4EEENSA_ILi1EEEEEEEENS5_IJNSA_ILi256EEENSA_ILi128EEESH_EEEfNS5_IJlSD_lEEEfSJ_NS4_8TiledMMAINS4_8MMA_AtomIJNS4_23SM100_MMA_TF32_2x1SM_SSINS_10tfloat32_tESN_fLi256ELi128ELNS4_4UMMA5MajorE0ELSP_0ELNSO_7ScaleInE0ELSQ_0EEEEEENS4_6LayoutINS5_IJSD_SD_SD_EEENS5_IJNSA_ILi0EEESV_SV_EEEEENS5_IJNS4_10UnderscoreESY_SY_EEEEENS4_28SM100_TMA_2SM_LOAD_MULTICASTENS4_14ComposedLayoutINS4_7SwizzleILi3ELi4ELi3EEENS4_18smem_ptr_flag_bitsILi32EEENST_INS5_IJNSA_ILi8EEENSA_ILi32EEEEEENS5_IJS18_SD_EEEEEEEvNS4_8identityENS4_18SM100_TMA_2SM_LOADES1C_vS1D_EENS_8epilogue10collective18CollectiveEpilogueINS1G_23Sm100TmaWarpSpecializedILi4ELi2ELi16ELb1ELb0EEEJNS5_IJSH_SH_SH_EEENS5_IJNST_ISH_SD_EENST_INSA_ILi16EEESD_EEEEEfSJ_fSJ_NS1G_6fusion15FusionCallbacksIS1K_NS1Q_17LinearCombinationIffffLNS_15FloatRoundStyleE2EEES1L_S1P_JEEENS4_5SM1004TMEM4LOAD26SM100_TMEM_LOAD_32dp32b16xENS4_13SM90_TMA_LOADENS12_INS13_ILi2ELi4ELi3EEES16_NST_INS5_IJS17_S1N_EEENS5_IJS1N_SD_EEEEEEENS4_39AutoVectorizingCopyWithAssumedAlignmentILi128EEENS4_14SM90_TMA_STOREES25_S27_S27_EEEvvEEEEvNT_6ParamsE,(.L_x_239 - _ZN7cutlass13device_kernelINS_4gemm6kernel13GemmUniversalIN4cute5tupleIJiiiiEEENS1_10collective13CollectiveMmaINS1_35MainloopSm100TmaUmmaWarpSpecializedILi2ELi2ELi4ENS5_IJNS4_1CILi2EEENSA_ILi4EEENSA_ILi1EEEEEEEENS5_IJNSA_ILi256EEENSA_ILi128EEESH_EEEfNS5_IJlSD_lEEEfSJ_NS4_8TiledMMAINS4_8MMA_AtomIJNS4_23SM100_MMA_TF32_2x1SM_SSINS_10tfloat32_tESN_fLi256ELi128ELNS4_4UMMA5MajorE0ELSP_0ELNSO_7ScaleInE0ELSQ_0EEEEEENS4_6LayoutINS5_IJSD_SD_SD_EEENS5_IJNSA_ILi0EEESV_SV_EEEEENS5_IJNS4_10UnderscoreESY_SY_EEEEENS4_28SM100_TMA_2SM_LOAD_MULTICASTENS4_14ComposedLayoutINS4_7SwizzleILi3ELi4ELi3EEENS4_18smem_ptr_flag_bitsILi32EEENST_INS5_IJNSA_ILi8EEENSA_ILi32EEEEEENS5_IJS18_SD_EEEEEEEvNS4_8identityENS4_18SM100_TMA_2SM_LOADES1C_vS1D_EENS_8epilogue10collective18CollectiveEpilogueINS1G_23Sm100TmaWarpSpecializedILi4ELi2ELi16ELb1ELb0EEEJNS5_IJSH_SH_SH_EEENS5_IJNST_ISH_SD_EENST_INSA_ILi16EEESD_EEEEEfSJ_fSJ_NS1G_6fusion15FusionCallbacksIS1K_NS1Q_17LinearCombinationIffffLNS_15FloatRoundStyleE2EEES1L_S1P_JEEENS4_5SM1004TMEM4LOAD26SM100_TMEM_LOAD_32dp32b16xENS4_13SM90_TMA_LOADENS12_INS13_ILi2ELi4ELi3EEES16_NST_INS5_IJS17_S1N_EEENS5_IJS1N_SD_EEEEEEENS4_39AutoVectorizingCopyWithAssumedAlignmentILi128EEENS4_14SM90_TMA_STOREES25_S27_S27_EEEvvEEEEvNT_6ParamsE)
        .other          _ZN7cutlass13device_kernelINS_4gemm6kernel13GemmUniversalIN4cute5tupleIJiiiiEEENS1_10collective13CollectiveMmaINS1_35MainloopSm100TmaUmmaWarpSpecializedILi2ELi2ELi4ENS5_IJNS4_1CILi2EEENSA_ILi4EEENSA_ILi1EEEEEEEENS5_IJNSA_ILi256EEENSA_ILi128EEESH_EEEfNS5_IJlSD_lEEEfSJ_NS4_8TiledMMAINS4_8MMA_AtomIJNS4_23SM100_MMA_TF32_2x1SM_SSINS_10tfloat32_tESN_fLi256ELi128ELNS4_4UMMA5MajorE0ELSP_0ELNSO_7ScaleInE0ELSQ_0EEEEEENS4_6LayoutINS5_IJSD_SD_SD_EEENS5_IJNSA_ILi0EEESV_SV_EEEEENS5_IJNS4_10UnderscoreESY_SY_EEEEENS4_28SM100_TMA_2SM_LOAD_MULTICASTENS4_14ComposedLayoutINS4_7SwizzleILi3ELi4ELi3EEENS4_18smem_ptr_flag_bitsILi32EEENST_INS5_IJNSA_ILi8EEENSA_ILi32EEEEEENS5_IJS18_SD_EEEEEEEvNS4_8identityENS4_18SM100_TMA_2SM_LOADES1C_vS1D_EENS_8epilogue10collective18CollectiveEpilogueINS1G_23Sm100TmaWarpSpecializedILi4ELi2ELi16ELb1ELb0EEEJNS5_IJSH_SH_SH_EEENS5_IJNST_ISH_SD_EENST_INSA_ILi16EEESD_EEEEEfSJ_fSJ_NS1G_6fusion15FusionCallbacksIS1K_NS1Q_17LinearCombinationIffffLNS_15FloatRoundStyleE2EEES1L_S1P_JEEENS4_5SM1004TMEM4LOAD26SM100_TMEM_LOAD_32dp32b16xENS4_13SM90_TMA_LOADENS12_INS13_ILi2ELi4ELi3EEES16_NST_INS5_IJS17_S1N_EEENS5_IJS1N_SD_EEEEEEENS4_39AutoVectorizingCopyWithAssumedAlignmentILi128EEENS4_14SM90_TMA_STOREES25_S27_S27_EEEvvEEEEvNT_6ParamsE,@"STO_CUDA_ENTRY STV_DEFAULT"
_ZN7cutlass13device_kernelINS_4gemm6kernel13GemmUniversalIN4cute5tupleIJiiiiEEENS1_10collective13CollectiveMmaINS1_35MainloopSm100TmaUmmaWarpSpecializedILi2ELi2ELi4ENS5_IJNS4_1CILi2EEENSA_ILi4EEENSA_ILi1EEEEEEEENS5_IJNSA_ILi256EEENSA_ILi128EEESH_EEEfNS5_IJlSD_lEEEfSJ_NS4_8TiledMMAINS4_8MMA_AtomIJNS4_23SM100_MMA_TF32_2x1SM_SSINS_10tfloat32_tESN_fLi256ELi128ELNS4_4UMMA5MajorE0ELSP_0ELNSO_7ScaleInE0ELSQ_0EEEEEENS4_6LayoutINS5_IJSD_SD_SD_EEENS5_IJNSA_ILi0EEESV_SV_EEEEENS5_IJNS4_10UnderscoreESY_SY_EEEEENS4_28SM100_TMA_2SM_LOAD_MULTICASTENS4_14ComposedLayoutINS4_7SwizzleILi3ELi4ELi3EEENS4_18smem_ptr_flag_bitsILi32EEENST_INS5_IJNSA_ILi8EEENSA_ILi32EEEEEENS5_IJS18_SD_EEEEEEEvNS4_8identityENS4_18SM100_TMA_2SM_LOADES1C_vS1D_EENS_8epilogue10collective18CollectiveEpilogueINS1G_23Sm100TmaWarpSpecializedILi4ELi2ELi16ELb1ELb0EEEJNS5_IJSH_SH_SH_EEENS5_IJNST_ISH_SD_EENST_INSA_ILi16EEESD_EEEEEfSJ_fSJ_NS1G_6fusion15FusionCallbacksIS1K_NS1Q_17LinearCombinationIffffLNS_15FloatRoundStyleE2EEES1L_S1P_JEEENS4_5SM1004TMEM4LOAD26SM100_TMEM_LOAD_32dp32b16xENS4_13SM90_TMA_LOADENS12_INS13_ILi2ELi4ELi3EEES16_NST_INS5_IJS17_S1N_EEENS5_IJS1N_SD_EEEEEEENS4_39AutoVectorizingCopyWithAssumedAlignmentILi128EEENS4_14SM90_TMA_STOREES25_S27_S27_EEEvvEEEEvNT_6ParamsE:
[----:B------:R-:W1:Y:S01]  /*0000*/  LDC R1, c[0x0][0x37c] ;  /* 0x0000df00ff017b82 */ /* 0x000e620000000800 */
[----:B------:R-:W2:Y:S01]  /*0010*/  S2R R68, SR_TID.X ;  /* 0x0000000000447919 */ /* 0x000ea20000002100 */
[----:B------:R-:W3:Y:S06]  /*0020*/  LDCU.64 UR8, c[0x0][0x890] ;  /* 0x00011200ff0877ac */ /* 0x000eec0008000a00 */
[----:B------:R-:W4:Y:S01]  /*0030*/  S2UR UR61, SR_CgaCtaId ;  /* 0x00000000003d79c3 */ /* 0x000f220000008800 */
[----:B------:R-:W-:Y:S02]  /*0040*/  PRMT R26, RZ, 0x7610, R26 ;  /* 0x00007610ff1a7816 */ /* 0x000fe4000000001a */
[----:B------:R-:W-:-:S02]  /*0050*/  ELECT P0, URZ, PT ;  /* 0x0000000000ff782f */ /* 0x000fc40003800000 */
[----:B---3--:R-:W-:-:S04]  /*0060*/  ISETP.NE.U32.AND P1, PT, RZ, UR8, PT ;  /* 0x00000008ff007c0c */ /* 0x008fc8000bf25070 */
[----:B------:R-:W-:Y:S01]  /*0070*/  ISETP.NE.AND.EX P2, PT, RZ, UR9, PT, P1 ;  /* 0x00000009ff007c0c */ /* 0x000fe2000bf45310 */
[----:B----4-:R-:W-:Y:S02]  /*0080*/  ULOP3.LUT UR5, UR61, 0x1, URZ, 0xc0, !UPT ;  /* 0x000000013d057892 */ /* 0x010fe4000f8ec0ff */
[----:B------:R-:W-:Y:S01]  /*0090*/  ULOP3.LUT UR4, UR61, 0x1, URZ, 0x3c, !UPT ;  /* 0x000000013d047892 */ /* 0x000fe2000f8e3cff */
[----:B--2---:R-:W-:-:S03]  /*00a0*/  SHF.R.U32.HI R56, RZ, 0x5, R68 ;  /* 0x00000005ff387819 */ /* 0x004fc60000011644 */
[----:B------:R-:W-:Y:S02]  /*00b0*/  IMAD.U32 R2, RZ, RZ, UR5 ;  /* 0x00000005ff027e24 */ /* 0x000fe4000f8e00ff */
[----:B------:R-:W2:Y:S02]  /*00c0*/  SHFL.IDX PT, R0, R56, RZ, 0x1f ;  /* 0x00001fff38007589 */ /* 0x000ea400000e0000 */
[----:B--2---:R-:W-:Y:S01]  /*00d0*/  R2UR UR21, R0 ;  /* 0x00000000001572ca */ /* 0x004fe200000e0000 */
[----:B------:R-:W-:Y:S01]  /*00e0*/  IMAD.U32 R0, RZ, RZ, UR4 ;  /* 0x00000004ff007e24 */ /* 0x000fe2000f8e00ff */
[----:B-1----:R-:W-:-:S13]  /*00f0*/  @P2 BRA `(.L_x_0) ;  /* 0x0000000000302947 */ /* 0x002fda0003800000 */
[----:B------:R-:W1:Y:S02]  /*0100*/  LDCU.64 UR4, c[0x0][0x888] ;  /* 0x00011100ff0477ac */ /* 0x000e640008000a00 */
[----:B-1----:R-:W-:-:S04]  /*0110*/  UISETP.NE.U32.AND UP0, UPT, UR4, URZ, UPT ;  /* 0x000000ff0400728c */ /* 0x002fc8000bf05070 */
[----:B------:R-:W-:-:S09]  /*0120*/  UISETP.NE.AND.EX UP0, UPT, UR5, URZ, UPT, UP0 ;  /* 0x000000ff0500728c */ /* 0x000fd2000bf05300 */
[----:B------:R-:W-:Y:S05]  /*0130*/  BRA.U !UP0, `(.L_x_1) ;  /* 0x0000000108147547 */ /* 0x000fea000b800000 */
[----:B------:R-:W1:Y:S01]  /*0140*/  LDC.64 R4, c[0x0][0x888] ;  /* 0x00022200ff047b82 */ /* 0x000e620000000a00 */
[----:B------:R-:W1:Y:S02]  /*0150*/  LDCU.64 UR4, c[0x0][0x358] ;  /* 0x00006b00ff0477ac */ /* 0x000e640008000a00 */
[----:B-1----:R1:W5:Y:S01]  /*0160*/  LDG.E R27, desc[UR4][R4.64] ;  /* 0x00000004041b7981 */ /* 0x002362000c1e1900 */
[----:B------:R-:W-:Y:S01]  /*0170*/  HFMA2 R26, -RZ, RZ, 0, 5.9604644775390625e-08 ;  /* 0x00000001ff1a7431 */ /* 0x000fe200000001ff */
[----:B------:R-:W-:Y:S05]  /*0180*/  BRA `(.L_x_0) ;  /* 0x00000000000c7947 */ /* 0x000fea0003800000 */
.L_x_1:
[----:B------:R-:W1:Y:S01]  /*0190*/  LDCU UR4, c[0x0][0x880] ;  /* 0x00011000ff0477ac */ /* 0x000e620008000800 */
[----:B------:R-:W-:Y:S01]  /*01a0*/  HFMA2 R26, -RZ, RZ, 0, 5.9604644775390625e-08 ;  /* 0x00000001ff1a7431 */ /* 0x000fe200000001ff */
[----:B-1----:R-:W-:-:S07]  /*01b0*/  MOV R27, UR4 ;  /* 0x00000004001b7c02 */ /* 0x002fce0008000f00 */
.L_x_0:
[----:B------:R-:W2:Y:S02]  /*01c0*/  LDCU.64 UR4, c[0x0][0x8b0] ;  /* 0x00011600ff0477ac */ /* 0x000ea40008000a00 */
[----:B--2---:R-:W-:-:S04]  /*01d0*/  UISETP.NE.U32.AND UP0, UPT, UR4, URZ, UPT ;  /* 0x000000ff0400728c */ /* 0x004fc8000bf05070 */
[----:B------:R-:W-:-:S09]  /*01e0*/  UISETP.NE.AND.EX UP0, UPT, UR5, URZ, UPT, UP0 ;  /* 0x000000ff0500728c */ /* 0x000fd2000bf05300 */
[----:B------:R-:W-:Y:S05]  /*01f0*/  BRA.U UP0, `(.L_x_2) ;  /* 0x0000000100287547 */ /* 0x000fea000b800000 */
[----:B------:R-:W2:Y:S02]  /*0200*/  LDCU.64 UR4, c[0x0][0x8a8] ;  /* 0x00011500ff0477ac */ /* 0x000ea40008000a00 */
[----:B--2---:R-:W-:-:S04]  /*0210*/  UISETP.NE.U32.AND UP0, UPT, UR4, URZ, UPT ;  /* 0x000000ff0400728c */ /* 0x004fc8000bf05070 */
[----:B------:R-:W-:-:S09]  /*0220*/  UISETP.NE.AND.EX UP0, UPT, UR5, URZ, UPT, UP0 ;  /* 0x000000ff0500728c */ /* 0x000fd2000bf05300 */
[----:B------:R-:W-:Y:S05]  /*0230*/  BRA.U !UP0, `(.L_x_3) ;  /* 0x0000000108107547 */ /* 0x000fea000b800000 */
[----:B------:R-:W2:Y:S01]  /*0240*/  LDC.64 R24, c[0x0][0x8a8] ;  /* 0x00022a00ff187b82 */ /* 0x000ea20000000a00 */
[----:B------:R-:W2:Y:S02]  /*0250*/  LDCU.64 UR4, c[0x0][0x358] ;  /* 0x00006b00ff0477ac */ /* 0x000ea40008000a00 */
[----:B--2---:R2:W5:Y:S01]  /*0260*/  LDG.E R24, desc[UR4][R24.64] ;  /* 0x0000000418187981 */ /* 0x004562000c1e1900 */
[----:B------:R-:W-:Y:S05]  /*0270*/  BRA `(.L_x_2) ;  /* 0x0000000000087947 */ /* 0x000fea0003800000 */
.L_x_3:
[----:B------:R-:W2:Y:S02]  /*0280*/  LDCU UR4, c[0x0][0x8a0] ;  /* 0x00011400ff0477ac */ /* 0x000ea40008000800 */
[----:B--2---:R-:W-:Y:S02]  /*0290*/  MOV R24, UR4 ;  /* 0x0000000400187c02 */ /* 0x004fe40008000f00 */
.L_x_2:
[----:B------:R-:W-:Y:S01]  /*02a0*/  IMAD.U32 R3, RZ, RZ, UR21 ;  /* 0x00000015ff037e24 */ /* 0x000fe2000f8e00ff */
[----:B------:R-:W-:Y:S04]  /*02b0*/  BSSY.RECONVERGENT B0, `(.L_x_4) ;  /* 0x000000c000007945 */ /* 0x000fe80003800200 */
[C---:B------:R-:W-:Y:S02]  /*02c0*/  ISETP.NE.OR P3, PT, R3.reuse, 0x1, !P0 ;  /* 0x000000010300780c */ /* 0x040fe40004765670 */
[----:B------:R-:W-:-:S11]  /*02d0*/  ISETP.NE.OR P2, PT, R3, 0x3, !P0 ;  /* 0x000000030300780c */ /* 0x000fd60004745670 */
[----:B------:R-:W-:Y:S05]  /*02e0*/  @P3 BRA `(.L_x_5) ;  /* 0x0000000000203947 */ /* 0x000fea0003800000 */
[----:B------:R-:W3:Y:S02]  /*02f0*/  LDCU.64 UR4, c[0x0][0x348] ;  /* 0x00006900ff0477ac */ /* 0x000ee40008000a00 */
[----:B---3--:R-:W-:Y:S02]  /*0300*/  UIADD3 UR6, UP1, UPT, UR4, 0x80, URZ ;  /* 0x0000008004067890 */ /* 0x008fe4000ff3e0ff */
[----:B------:R-:W-:Y:S02]  /*0310*/  UIADD3 UR4, UP0, UPT, UR4, 0x180, URZ ;  /* 0x0000018004047890 */ /* 0x000fe4000ff1e0ff */
[----:B------:R-:W-:Y:S02]  /*0320*/  UIADD3.X UR7, UPT, UPT, URZ, UR5, URZ, UP1, !UPT ;  /* 0x00000005ff077290 */ /* 0x000fe40008ffe4ff */
[----:B------:R-:W-:-:S07]  /*0330*/  UIADD3.X UR5, UPT, UPT, URZ, UR5, URZ, UP0, !UPT ;  /* 0x00000005ff057290 */ /* 0x000fce00087fe4ff */
[----:B------:R3:W-:Y:S02]  /*0340*/  UTMACCTL.PF [UR6] ;  /* 0x00000000060079b9 */ /* 0x0007e40008040000 */
[----:B------:R3:W-:Y:S02]  /*0350*/  UTMACCTL.PF [UR4] ;  /* 0x00000000040079b9 */ /* 0x0007e40008040000 */
[----:B---3--:R-:W-:Y:S01]  /*0360*/  NOP ;  /* 0x0000000000007918 */ /* 0x008fe20000000000 */
.L_x_5:
[----:B------:R-:W-:Y:S05]  /*0370*/  BSYNC.RECONVERGENT B0 ;  /* 0x0000000000007941 */ /* 0x000fea0003800200 */
.L_x_4:
[----:B------:R-:W-:Y:S04]  /*0380*/  BSSY.RECONVERGENT B0, `(.L_x_6) ;  /* 0x000000a000007945 */ /* 0x000fe80003800200 */
        /* <DEDUP_REMOVED lines=9> */
.L_x_7:
[----:B------:R-:W-:Y:S05]  /*0420*/  BSYNC.RECONVERGENT B0 ;  /* 0x0000000000007941 */ /* 0x000fea0003800200 */
.L_x_6:
[----:B------:R-:W3:Y:S01]  /*0430*/  LDCU.64 UR4, c[0x0][0x888] ;  /* 0x00011100ff0477ac */ /* 0x000ee20008000a00 */
[----:B------:R-:W-:Y:S01]  /*0440*/  ISETP.NE.AND.EX P1, PT, RZ, UR9, PT, P1 ;  /* 0x00000009ff007c0c */ /* 0x000fe2000bf25310 */
[----:B------:R-:W-:Y:S01]  /*0450*/  UPLOP3.LUT UP4, UPT, UPT, UPT, UPT, 0x80, 0x8 ;  /* 0x000000000008789c */ /* 0x000fe20003f8f070 */
[----:B---3--:R-:W-:-:S04]  /*0460*/  ISETP.NE.U32.AND P2, PT, RZ, UR4, PT ;  /* 0x00000004ff007c0c */ /* 0x008fc8000bf45070 */
[----:B------:R-:W-:-:S13]  /*0470*/  ISETP.NE.AND.EX P2, PT, RZ, UR5, PT, P2 ;  /* 0x00000005ff007c0c */ /* 0x000fda000bf45320 */
[----:B------:R-:W-:Y:S05]  /*0480*/  @P2 BRA P1, `(.L_x_8) ;  /* 0x0000000000282947 */ /* 0x000fea0000800000 */
[----:B------:R-:W-:Y:S01]  /*0490*/  UISETP.NE.U32.AND UP0, UPT, UR8, URZ, UPT ;  /* 0x000000ff0800728c */ /* 0x000fe2000bf05070 */
[----:B-----5:R-:W-:Y:S01]  /*04a0*/  FSETP.NEU.AND P1, PT, R27, RZ, PT ;  /* 0x000000ff1b00720b */ /* 0x020fe20003f2d000 */
[----:B------:R-:W-:Y:S02]  /*04b0*/  UISETP.NE.U32.AND UP2, UPT, UR4, URZ, UPT ;  /* 0x000000ff0400728c */ /* 0x000fe4000bf45070 */
[----:B------:R-:W-:Y:S02]  /*04c0*/  UISETP.NE.AND.EX UP1, UPT, UR9, URZ, UPT, UP0 ;  /* 0x000000ff0900728c */ /* 0x000fe4000bf25300 */
[----:B------:R-:W-:-:S04]  /*04d0*/  UISETP.NE.AND.EX UP0, UPT, UR5, URZ, UPT, UP2 ;  /* 0x000000ff0500728c */ /* 0x000fc8000bf05320 */
[----:B------:R-:W-:-:S04]  /*04e0*/  USEL UR4, URZ, 0xffffffff, UP0 ;  /* 0xffffffffff047887 */ /* 0x000fc80008000000 */
[----:B------:R-:W-:Y:S01]  /*04f0*/  VOTEU.ANY UP0, P1 ;  /* 0x0000000000ff7886 */ /* 0x000fe20000800100 */
[----:B------:R-:W-:-:S04]  /*0500*/  @!UP1 USEL UR4, URZ, 0xffffffff, UP0 ;  /* 0xffffffffff049887 */ /* 0x000fc80008000000 */
[----:B------:R-:W-:-:S04]  /*0510*/  ULOP3.LUT UR4, UR4, 0x1, URZ, 0xc0, !UPT ;  /* 0x0000000104047892 */ /* 0x000fc8000f8ec0ff */
[----:B------:R-:W-:-:S11]  /*0520*/  UISETP.NE.U32.AND UP4, UPT, UR4, 0x1, UPT ;  /* 0x000000010400788c */ /* 0x000fd6000bf85070 */
.L_x_8:
[----:B------:R-:W3:Y:S01]  /*0530*/  SHFL.IDX PT, R3, R56, RZ, 0x1f ;  /* 0x00001fff38037589 */ /* 0x000ee200000e0000 */
[----:B------:R-:W-:Y:S01]  /*0540*/  R2UR UR4, R2 ;  /* 0x00000000020472ca */ /* 0x000fe200000e0000 */
[----:B------:R-:W-:-:S04]  /*0550*/  UISETP.NE.AND UP0, UPT, UR21, 0x2, UPT ;  /* 0x000000021500788c */ /* 0x000fc8000bf05270 */
[----:B------:R-:W-:-:S08]  /*0560*/  USEL UR46, URZ, 0x1, UP0 ;  /* 0x00000001ff2e7887 */ /* 0x000fd00008000000 */
[----:B------:R-:W-:-:S06]  /*0570*/  UISETP.EQ.AND UP1, UPT, UR4, URZ, !UP0 ;  /* 0x000000ff0400728c */ /* 0x000fcc000c722270 */
[----:B------:R-:W-:Y:S02]  /*0580*/  PLOP3.LUT P4, PT, P0, PT, UP1, 0x80, 0x8 ;  /* 0x000000000008781c */ /* 0x000fe4000078f018 */
[----:B---3--:R-:W-:-:S13]  /*0590*/  ISETP.NE.AND P1, PT, R3, RZ, PT ;  /* 0x000000ff0300720c */ /* 0x008fda0003f25270 */
[----:B------:R-:W-:Y:S05]  /*05a0*/  @P1 BRA `(.L_x_9) ;  /* 0x0000000000441947 */ /* 0x000fea0003800000 */
[----:B------:R-:W-:Y:S01]  /*05b0*/  UMOV UR4, 0x400 ;  /* 0x0000040000047882 */ /* 0x000fe20000000000 */
[----:B------:R-:W-:Y:S01]  /*05c0*/  UMOV UR8, 0x1 ;  /* 0x0000000100087882 */ /* 0x000fe20000000000 */
[----:B------:R-:W-:Y:S01]  /*05d0*/  UMOV UR6, 0x4 ;  /* 0x0000000400067882 */ /* 0x000fe20000000000 */
[----:B------:R-:W-:Y:S02]  /*05e0*/  ULEA UR4, UR61, UR4, 0x18 ;  /* 0x000000043d047291 */ /* 0x000fe4000f8ec0ff */
[----:B------:R-:W-:-:S04]  /*05f0*/  UIADD3 UR8, UPT, UPT, -UR8, 0x100000, URZ ;  /* 0x0010000008087890 */ /* 0x000fc8000fffe1ff */
[----:B------:R-:W-:Y:S02]  /*0600*/  USHF.L.U32 UR9, UR8, 0xb, URZ ;  /* 0x0000000b08097899 */ /* 0x000fe400080006ff */
[----:B------:R-:W-:Y:S02]  /*0610*/  USHF.L.U32 UR8, UR8, 0x1, URZ ;  /* 0x0000000108087899 */ /* 0x000fe400080006ff */
[----:B------:R-:W-:-:S04]  /*0620*/  UIADD3 UR6, UPT, UPT, -UR6, 0x100000, URZ ;  /* 0x0010000006067890 */ /* 0x000fc8000fffe1ff */
[----:B------:R-:W-:Y:S02]  /*0630*/  USHF.L.U32 UR7, UR6, 0xb, URZ ;  /* 0x0000000b06077899 */ /* 0x000fe400080006ff */
[----:B------:R-:W-:Y:S01]  /*0640*/  USHF.L.U32 UR6, UR6, 0x1, URZ ;  /* 0x0000000106067899 */ /* 0x000fe200080006ff */
[----:B------:R-:W-:Y:S01]  /*0650*/  ELECT P1, URZ, PT ;  /* 0x0000000000ff782f */ /* 0x000fe20003820000 */
[----:B------:R-:W3:Y:S02]  /*0660*/  FENCE.VIEW.ASYNC.S ;  /* 0x00000000000073c6 */ /* 0x000ee40000000000 */
[----:B---3--:R3:W4:Y:S08]  /*0670*/  SYNCS.EXCH.64 URZ, [UR4], UR8 ;  /* 0x0000000804ff75b2 */ /* 0x0087300008000100 */
[----:B------:R3:W1:Y:S01]  /*0680*/  SYNCS.EXCH.64 URZ, [UR4+0x10], UR6 ;  /* 0x0000100604ff75b2 */ /* 0x0006620008000100 */
[----:B------:R3:W1:Y:S01]  /*0690*/  SYNCS.EXCH.64 URZ, [UR4+0x8], UR8 ;  /* 0x0000080804ff75b2 */ /* 0x0006620008000100 */
[----:B------:R3:W1:Y:S01]  /*06a0*/  SYNCS.EXCH.64 URZ, [UR4+0x18], UR6 ;  /* 0x0000180604ff75b2 */ /* 0x0006620008000100 */
[----:B------:R-:W-:Y:S01]  /*06b0*/  NOP ;  /* 0x0000000000007918 */ /* 0x000fe20000000000 */
.L_x_9:
[----:B------:R-:W2:Y:S01]  /*06c0*/  SHFL.IDX PT, R3, R56, RZ, 0x1f ;  /* 0x00001fff38037589 */ /* 0x000ea200000e0000 */
[----:B------:R-:W-:Y:S01]  /*06d0*/  NOP ;  /* 0x0000000000007918 */ /* 0x000fe20000000000 */
[----:B--2---:R-:W-:-:S13]  /*06e0*/  ISETP.NE.AND P1, PT, R3, 0x1, PT ;  /* 0x000000010300780c */ /* 0x004fda0003f25270 */
[----:B------:R-:W-:Y:S05]  /*06f0*/  @P1 BRA `(.L_x_10) ;  /* 0x0000000000541947 */ /* 0x000fea0003800000 */
[----:B---3--:R-:W-:Y:S01]  /*0700*/  UMOV UR4, 0x400 ;  /* 0x0000040000047882 */ /* 0x008fe20000000000 */
        /* <DEDUP_REMOVED lines=10> */
[----:B------:R-:W2:Y:S02]  /*07b0*/  FENCE.VIEW.ASYNC.S ;  /* 0x00000000000073c6 */ /* 0x000ea40000000000 */
[----:B--2---:R2:W3:Y:S08]  /*07c0*/  SYNCS.EXCH.64 URZ, [UR4+0x20], UR8 ;  /* 0x0000200804ff75b2 */ /* 0x0044f00008000100 */
[----:B------:R2:W1:Y:S01]  /*07d0*/  SYNCS.EXCH.64 URZ, [UR4+0x40], UR6 ;  /* 0x0000400604ff75b2 */ /* 0x0004620008000100 */
[----:B------:R2:W1:Y:S01]  /*07e0*/  SYNCS.EXCH.64 URZ, [UR4+0x28], UR8 ;  /* 0x0000280804ff75b2 */ /* 0x0004620008000100 */
[----:B------:R2:W1:Y:S01]  /*07f0*/  SYNCS.EXCH.64 URZ, [UR4+0x48], UR6 ;  /* 0x0000480604ff75b2 */ /* 0x0004620008000100 */
[----:B------:R2:W1:Y:S01]  /*0800*/  SYNCS.EXCH.64 URZ, [UR4+0x30], UR8 ;  /* 0x0000300804ff75b2 */ /* 0x0004620008000100 */
[----:B------:R2:W1:Y:S01]  /*0810*/  SYNCS.EXCH.64 URZ, [UR4+0x50], UR6 ;  /* 0x0000500604ff75b2 */ /* 0x0004620008000100 */
[----:B------:R2:W1:Y:S01]  /*0820*/  SYNCS.EXCH.64 URZ, [UR4+0x38], UR8 ;  /* 0x0000380804ff75b2 */ /* 0x0004620008000100 */
[----:B------:R2:W1:Y:S01]  /*0830*/  SYNCS.EXCH.64 URZ, [UR4+0x58], UR6 ;  /* 0x0000580604ff75b2 */ /* 0x0004620008000100 */
[----:B------:R-:W-:Y:S01]  /*0840*/  NOP ;  /* 0x0000000000007918 */ /* 0x000fe20000000000 */
.L_x_10:
[----:B------:R-:W4:Y:S01]  /*0850*/  SHFL.IDX PT, R3, R56, RZ, 0x1f ;  /* 0x00001fff38037589 */ /* 0x000f2200000e0000 */
[----:B------:R-:W-:Y:S01]  /*0860*/  NOP ;  /* 0x0000000000007918 */ /* 0x000fe20000000000 */
[----:B----4-:R-:W-:-:S13]  /*0870*/  ISETP.NE.AND P1, PT, R3, 0x3, PT ;  /* 0x000000030300780c */ /* 0x010fda0003f25270 */
[----:B------:R-:W-:Y:S05]  /*0880*/  @P1 BRA `(.L_x_11) ;  /* 0x00000000002c1947 */ /* 0x000fea0003800000 */
[----:B--23--:R-:W-:Y:S01]  /*0890*/  UMOV UR6, 0x400 ;  /* 0x0000040000067882 */ /* 0x00cfe20000000000 */
[----:B------:R-:W-:Y:S01]  /*08a0*/  UMOV UR4, 0x20 ;  /* 0x0000002000047882 */ /* 0x000fe20000000000 */
[----:B------:R-:W-:Y:S02]  /*08b0*/  ULEA UR6, UR61, UR6, 0x18 ;  /* 0x000000063d067291 */ /* 0x000fe4000f8ec0ff */
[----:B------:R-:W-:-:S04]  /*08c0*/  UIADD3 UR4, UPT, UPT, -UR4, 0x100000, URZ ;  /* 0x0010000004047890 */ /* 0x000fc8000fffe1ff */
[----:B------:R-:W-:Y:S02]  /*08d0*/  USHF.L.U32 UR5, UR4, 0xb, URZ ;  /* 0x0000000b04057899 */ /* 0x000fe400080006ff */
[----:B------:R-:W-:Y:S01]  /*08e0*/  USHF.L.U32 UR4, UR4, 0x1, URZ ;  /* 0x0000000104047899 */ /* 0x000fe200080006ff */
[----:B------:R-:W-:Y:S01]  /*08f0*/  ELECT P1, URZ, PT ;  /* 0x0000000000ff782f */ /* 0x000fe20003820000 */
[----:B------:R-:W2:Y:S10]  /*0900*/  FENCE.VIEW.ASYNC.S ;  /* 0x00000000000073c6 */ /* 0x000eb40000000000 */
[----:B--2---:R4:W2:Y:S01]  /*0910*/  SYNCS.EXCH.64 URZ, [UR6+0x60], UR4 ;  /* 0x0000600406ff75b2 */ /* 0x0048a20008000100 */
[----:B------:R4:W3:Y:S02]  /*0920*/  SYNCS.EXCH.64 URZ, [UR6+0x68], UR4 ;  /* 0x0000680406ff75b2 */ /* 0x0008e40008000100 */
[----:B----4-:R-:W-:Y:S01]  /*0930*/  NOP ;  /* 0x0000000000007918 */ /* 0x010fe20000000000 */
.L_x_11:
[----:B------:R-:W4:Y:S01]  /*0940*/  SHFL.IDX PT, R3, R56, RZ, 0x1f ;  /* 0x00001fff38037589 */ /* 0x000f2200000e0000 */
[----:B------:R-:W-:Y:S01]  /*0950*/  NOP ;  /* 0x0000000000007918 */ /* 0x000fe20000000000 */
[----:B----4-:R-:W-:-:S13]  /*0960*/  ISETP.NE.AND P1, PT, R3, 0x4, PT ;  /* 0x000000040300780c */ /* 0x010fda0003f25270 */
[----:B------:R-:W-:Y:S05]  /*0970*/  @P1 BRA `(.L_x_12) ;  /* 0x0000000000481947 */ /* 0x000fea0003800000 */
[----:B--23--:R-:W-:Y:S01]  /*0980*/  UMOV UR4, 0x720 ;  /* 0x0000072000047882 */ /* 0x00cfe20000000000 */
[----:B------:R-:W-:Y:S01]  /*0990*/  UMOV UR6, 0x400 ;  /* 0x0000040000067882 */ /* 0x000fe20000000000 */
[----:B------:R-:W-:Y:S01]  /*09a0*/  USEL UR4, UR4, 0x620, UP4 ;  /* 0x0000062004047887 */ /* 0x000fe2000a000000 */
        /* <DEDUP_REMOVED lines=10> */
[----:B--2---:R4:W2:Y:S08]  /*0a50*/  SYNCS.EXCH.64 URZ, [UR6+0x70], UR8 ;  /* 0x0000700806ff75b2 */ /* 0x0048b00008000100 */
[----:B------:R4:W3:Y:S01]  /*0a60*/  SYNCS.EXCH.64 URZ, [UR6+0x80], UR4 ;  /* 0x0000800406ff75b2 */ /* 0x0008e20008000100 */
[----:B------:R4:W1:Y:S01]  /*0a70*/  SYNCS.EXCH.64 URZ, [UR6+0x78], UR8 ;  /* 0x0000780806ff75b2 */ /* 0x0008620008000100 */
[----:B------:R4:W1:Y:S02]  /*0a80*/  SYNCS.EXCH.64 URZ, [UR6+0x88], UR4 ;  /* 0x0000880406ff75b2 */ /* 0x0008640008000100 */
[----:B----4-:R-:W-:Y:S01]  /*0a90*/  NOP ;  /* 0x0000000000007918 */ /* 0x010fe20000000000 */
.L_x_12:
[----:B------:R-:W4:Y:S01]  /*0aa0*/  SHFL.IDX PT, R3, R56, RZ, 0x1f ;  /* 0x00001fff38037589 */ /* 0x000f2200000e0000 */
[----:B------:R-:W-:Y:S01]  /*0ab0*/  NOP ;  /* 0x0000000000007918 */ /* 0x000fe20000000000 */
[----:B----4-:R-:W-:-:S13]  /*0ac0*/  ISETP.NE.AND P1, PT, R3, 0x5, PT ;  /* 0x000000050300780c */ /* 0x010fda0003f25270 */
[----:B------:R-:W-:Y:S05]  /*0ad0*/  @P1 BRA `(.L_x_13) ;  /* 0x0000000000541947 */ /* 0x000fea0003800000 */
[----:B--23--:R-:W-:Y:S01]  /*0ae0*/  UMOV UR4, 0x400 ;  /* 0x0000040000047882 */ /* 0x00cfe20000000000 */
        /* <DEDUP_REMOVED lines=14> */
[----:B------:R4:W1:Y:S01]  /*0bd0*/  SYNCS.EXCH.64 URZ, [UR4+0xb8], UR8 ;  /* 0x0000b80804ff75b2 */ /* 0x0008620008000100 */
[----:B------:R4:W1:Y:S01]  /*0be0*/  SYNCS.EXCH.64 URZ, [UR4+0xa0], UR6 ;  /* 0x0000a00604ff75b2 */ /* 0x0008620008000100 */
[----:B------:R4:W1:Y:S01]  /*0bf0*/  SYNCS.EXCH.64 URZ, [UR4+0xc0], UR8 ;  /* 0x0000c00804ff75b2 */ /* 0x0008620008000100 */
[----:B------:R4:W1:Y:S01]  /*0c00*/  SYNCS.EXCH.64 URZ, [UR4+0xa8], UR6 ;  /* 0x0000a80604ff75b2 */ /* 0x0008620008000100 */
[----:B------:R4:W1:Y:S02]  /*0c10*/  SYNCS.EXCH.64 URZ, [UR4+0xc8], UR8 ;  /* 0x0000c80804ff75b2 */ /* 0x0008640008000100 */
[----:B----4-:R-:W-:Y:S01]  /*0c20*/  NOP ;  /* 0x0000000000007918 */ /* 0x010fe20000000000 */
.L_x_13:
[----:B------:R-:W4:Y:S01]  /*0c30*/  SHFL.IDX PT, R3, R56, RZ, 0x1f ;  /* 0x00001fff38037589 */ /* 0x000f2200000e0000 */
[----:B------:R-:W-:Y:S01]  /*0c40*/  ISETP.NE.OR P0, PT, RZ, UR21, !P0 ;  /* 0x00000015ff007c0c */ /* 0x000fe2000c705670 */
        /* <DEDUP_REMOVED lines=12> */
[----:B------:R4:W3:Y:S01]  /*0d10*/  SYNCS.EXCH.64 URZ, [UR4+0xe0], UR6 ;  /* 0x0000e00604ff75b2 */ /* 0x0008e20008000100 */
[----:B------:R4:W1:Y:S01]  /*0d20*/  SYNCS.EXCH.64 URZ, [UR4+0xd8], UR6 ;  /* 0x0000d80604ff75b2 */ /* 0x0008620008000100 */
[----:B------:R4:W1:Y:S02]  /*0d30*/  SYNCS.EXCH.64 URZ, [UR4+0xe8], UR6 ;  /* 0x0000e80604ff75b2 */ /* 0x0008640008000100 */
[----:B----4-:R-:W-:Y:S01]  /*0d40*/  NOP ;  /* 0x0000000000007918 */ /* 0x010fe20000000000 */
.L_x_14:
[----:B------:R-:W-:Y:S01]  /*0d50*/  VOTEU.ALL UP0, P0 ;  /* 0x0000000000ff7886 */ /* 0x000fe20000000000 */
[----:B--23--:R-:W-:Y:S01]  /*0d60*/  UMOV UR4, 0x20 ;  /* 0x0000002000047882 */ /* 0x00cfe20000000000 */
[----:B------:R-:W2:Y:S01]  /*0d70*/  LDCU UR7, c[0x0][0x36c] ;  /* 0x00006d80ff0777ac */ /* 0x000ea20008000800 */
[----:B------:R-:W-:Y:S01]  /*0d80*/  NOP ;  /* 0x0000000000007918 */ /* 0x000fe20000000000 */
[----:B-1----:R-:W-:Y:S01]  /*0d90*/  LOP3.LUT R5, R68, 0x1f, RZ, 0xc0, !PT ;  /* 0x0000001f44057812 */ /* 0x002fe200078ec0ff */
[----:B------:R-:W-:Y:S01]  /*0da0*/  @!UP0 UMOV UR6, 0x400 ;  /* 0x0000040000068882 */ /* 0x000fe20000000000 */
[----:B------:R-:W-:-:S04]  /*0db0*/  @!UP0 UIADD3 UR4, UPT, UPT, -UR4, 0x100000, URZ ;  /* 0x0010000004048890 */ /* 0x000fc8000fffe1ff */
[----:B------:R-:W-:Y:S02]  /*0dc0*/  @!UP0 USHF.L.U32 UR5, UR4, 0xb, URZ ;  /* 0x0000000b04058899 */ /* 0x000fe400080006ff */
[----:B------:R-:W-:Y:S02]  /*0dd0*/  @!UP0 USHF.L.U32 UR4, UR4, 0x1, URZ ;  /* 0x0000000104048899 */ /* 0x000fe400080006ff */
[----:B------:R-:W-:Y:S01]  /*0de0*/  @!UP0 ULEA UR6, UR61, UR6, 0x18 ;  /* 0x000000063d068291 */ /* 0x000fe2000f8ec0ff */
[----:B------:R-:W-:Y:S01]  /*0df0*/  VOTEU.ALL UP0, P0 ;  /* 0x0000000000ff7886 */ /* 0x000fe20000000000 */
[----:B------:R-:W-:Y:S02]  /*0e00*/  UISETP.NE.AND UP5, UPT, UR21, URZ, UPT ;  /* 0x000000ff1500728c */ /* 0x000fe4000bfa5270 */
[----:B--2---:R-:W-:Y:S01]  /*0e10*/  UISETP.EQ.U32.AND UP6, UPT, UR7, 0x1, UPT ;  /* 0x000000010700788c */ /* 0x004fe2000bfc2070 */
[----:B------:R-:W1:Y:S07]  /*0e20*/  FENCE.VIEW.ASYNC.S ;  /* 0x00000000000073c6 */ /* 0x000e6e0000000000 */
[----:B-1----:R1:W2:Y:S01]  /*0e30*/  @!UP0 SYNCS.EXCH.64 URZ, [UR6+0xf0], UR4 ;  /* 0x0000f00406ff85b2 */ /* 0x0022a20008000100 */
[----:B------:R-:W-:Y:S05]  /*0e40*/  BRA.U !UP6, `(.L_x_15) ;  /* 0x000000010e087547 */ /* 0x000fea000b800000 */
[----:B--2---:R-:W-:Y:S01]  /*0e50*/  UCGABAR_ARV ;  /* 0x00000000000079c7 */ /* 0x004fe20008000000 */
[----:B------:R-:W-:Y:S05]  /*0e60*/  BRA `(.L_x_16) ;  /* 0x0000000000047947 */ /* 0x000fea0003800000 */
.L_x_15:
[----:B--2---:R-:W-:Y:S01]  /*0e70*/  NOP ;  /* 0x0000000000007918 */ /* 0x004fe20000000000 */
.L_x_16:
[----:B------:R-:W2:Y:S01]  /*0e80*/  S2UR UR25, SR_CTAID.X ;  /* 0x00000000001979c3 */ /* 0x000ea20000002500 */
[----:B------:R-:W-:-:S05]  /*0e90*/  CS2R.32 R58, SR_CgaSize ;  /* 0x00000000003a7805 */ /* 0x000fca0000008a00 */
[----:B------:R-:W-:-:S05]  /*0ea0*/  IMAD R58, R58, -0xa0, RZ ;  /* 0xffffff603a3a7824 */ /* 0x000fca00078e02ff */
[----:B-1----:R-:W-:-:S14]  /*0eb0*/  R2UR UR5, R58 ;  /* 0x000000003a0572ca */ /* 0x002fdc00000e0000 */
[----:B------:R-:W1:Y:S01]  /*0ec0*/  LDCU UR5, c[0x0][UR5+0x2b0] ;  /* 0x00005600050577ac */ /* 0x000e620008000800 */
[----:B------:R-:W-:Y:S02]  /*0ed0*/  R2UR UR9, R2 ;  /* 0x00000000020972ca */ /* 0x000fe400000e0000 */
[----:B------:R-:W-:-:S05]  /*0ee0*/  CS2R.32 R58, SR_CgaSize ;  /* 0x00000000003a7805 */ /* 0x000fca0000008a00 */
[----:B------:R-:W-:-:S05]  /*0ef0*/  IMAD R58, R58, -0xa0, RZ ;  /* 0xffffff603a3a7824 */ /* 0x000fca00078e02ff */
[----:B------:R-:W-:-:S14]  /*0f00*/  R2UR UR4, R58 ;  /* 0x000000003a0472ca */ /* 0x000fdc00000e0000 */
[----:B------:R-:W3:Y:S01]  /*0f10*/  LDCU UR4, c[0x0][UR4+0x2b4] ;  /* 0x00005680040477ac */ /* 0x000ee20008000800 */
[----:B------:R-:W4:Y:S01]  /*0f20*/  S2UR UR20, SR_CTAID.Y ;  /* 0x00000000001479c3 */ /* 0x000f220000002600 */
[----:B------:R-:W-:-:S05]  /*0f30*/  CS2R.32 R58, SR_CgaSize ;  /* 0x00000000003a7805 */ /* 0x000fca0000008a00 */
[----:B------:R-:W-:-:S05]  /*0f40*/  IMAD R58, R58, -0xa0, RZ ;  /* 0xffffff603a3a7824 */ /* 0x000fca00078e02ff */
[----:B------:R-:W-:-:S14]  /*0f50*/  R2UR UR7, R58 ;  /* 0x000000003a0772ca */ /* 0x000fdc00000e0000 */
[----:B------:R-:W3:Y:S01]  /*0f60*/  LDCU UR7, c[0x0][UR7+0x2a0] ;  /* 0x00005400070777ac */ /* 0x000ee20008000800 */
[----:B------:R-:W-:-:S05]  /*0f70*/  CS2R.32 R58, SR_CgaSize ;  /* 0x00000000003a7805 */ /* 0x000fca0000008a00 */
[----:B------:R-:W-:-:S05]  /*0f80*/  IMAD R58, R58, -0xa0, RZ ;  /* 0xffffff603a3a7824 */ /* 0x000fca00078e02ff */
[----:B------:R-:W-:-:S14]  /*0f90*/  R2UR UR8, R58 ;  /* 0x000000003a0872ca */ /* 0x000fdc00000e0000 */
[----:B------:R-:W3:Y:S01]  /*0fa0*/  LDCU UR8, c[0x0][UR8+0x2a4] ;  /* 0x00005480080877ac */ /* 0x000ee20008000800 */
[----:B------:R-:W-:Y:S01]  /*0fb0*/  UISETP.GT.U32.AND UP0, UPT, UR9, 0xffff, UPT ;  /* 0x0000ffff0900788c */ /* 0x000fe2000bf04070 */
[----:B------:R-:W3:Y:S01]  /*0fc0*/  LDCU UR24, c[0x0][0xb24] ;  /* 0x00016480ff1877ac */ /* 0x000ee20008000800 */
[----:B------:R-:W3:Y:S01]  /*0fd0*/  LDCU UR39, c[0x0][0xb24] ;  /* 0x00016480ff2777ac */ /* 0x000ee20008000800 */
[----:B--2---:R-:W-:Y:S01]  /*0fe0*/  I2FP.F32.U32 R4, UR25 ;  /* 0x0000001900047c45 */ /* 0x004fe20008201000 */
[----:B------:R-:W2:Y:S04]  /*0ff0*/  LDCU UR27, c[0x0][0xb30] ;  /* 0x00016600ff1b77ac */ /* 0x000ea80008000800 */
[----:B-1----:R-:W-:Y:S01]  /*1000*/  FMUL R4, R4, UR5 ;  /* 0x0000000504047c20 */ /* 0x002fe20008400000 */
[----:B------:R-:W-:Y:S01]  /*1010*/  USEL UR5, UR9, 0xffff, !UP0 ;  /* 0x0000ffff09057887 */ /* 0x000fe2000c000000 */
[----:B----4-:R-:W-:Y:S01]  /*1020*/  I2FP.F32.U32 R3, UR20 ;  /* 0x0000001400037c45 */ /* 0x010fe20008201000 */
[----:B------:R-:W-:-:S03]  /*1030*/  USHF.L.U32 UR31, UR61, 0x9, URZ ;  /* 0x000000093d1f7899 */ /* 0x000fc600080006ff */
[----:B------:R-:W1:Y:S01]  /*1040*/  F2I.U32.TRUNC.NTZ R4, R4 ;  /* 0x0000000400047305 */ /* 0x000e62000020f000 */
[----:B------:R-:W-:Y:S01]  /*1050*/  ULOP3.LUT UR30, UR5, 0xffff, URZ, 0xc0, !UPT ;  /* 0x0000ffff051e7892 */ /* 0x000fe2000f8ec0ff */
[----:B---3--:R-:W-:Y:S01]  /*1060*/  FMUL R3, R3, UR4 ;  /* 0x0000000403037c20 */ /* 0x008fe20008400000 */
[----:B------:R-:W-:-:S05]  /*1070*/  UMOV UR11, 0x55 ;  /* 0x00000055000b7882 */ /* 0x000fca0000000000 */
[----:B------:R-:W3:Y:S01]  /*1080*/  F2I.U32.TRUNC.NTZ R3, R3 ;  /* 0x0000000300037305 */ /* 0x000ee2000020f000 */
[----:B-1----:R-:W-:Y:S02]  /*1090*/  R2UR UR4, R4 ;  /* 0x00000000040472ca */ /* 0x002fe400000e0000 */
[----:B------:R-:W-:Y:S02]  /*10a0*/  PRMT R4, RZ, 0x7610, R4 ;  /* 0x00007610ff047816 */ /* 0x000fe40000000004 */
[----:B---3--:R-:W-:Y:S02]  /*10b0*/  R2UR UR6, R3 ;  /* 0x00000000030672ca */ /* 0x008fe400000e0000 */
[----:B------:R-:W-:-:S07]  /*10c0*/  PRMT R3, RZ, 0x7610, R3 ;  /* 0x00007610ff037816 */ /* 0x000fce0000000003 */
[----:B------:R-:W-:-:S04]  /*10d0*/  UIADD3 UR5, UPT, UPT, -UR4, URZ, URZ ;  /* 0x000000ff04057290 */ /* 0x000fc8000fffe1ff */
[----:B------:R-:W-:Y:S02]  /*10e0*/  UIMAD UR5, UR7, UR5, UR25 ;  /* 0x00000005070572a4 */ /* 0x000fe4000f8e0219 */
[----:B------:R-:W-:-:S04]  /*10f0*/  UIADD3 UR4, UPT, UPT, -UR6, URZ, URZ ;  /* 0x000000ff06047290 */ /* 0x000fc8000fffe1ff */
[----:B------:R-:W-:Y:S01]  /*1100*/  IMAD.U32 R58, RZ, RZ, UR5 ;  /* 0x00000005ff3a7e24 */ /* 0x000fe2000f8e00ff */
[----:B------:R-:W-:-:S06]  /*1110*/  UIMAD UR4, UR8, UR4, UR20 ;  /* 0x00000004080472a4 */ /* 0x000fcc000f8e0214 */
[----:B------:R-:W-:Y:S01]  /*1120*/  IMAD.U32 R57, RZ, RZ, UR4 ;  /* 0x00000004ff397e24 */ /* 0x000fe2000f8e00ff */
[----:B--2---:R-:W-:Y:S06]  /*1130*/  BRA.U UP5, `(.L_x_17) ;  /* 0x0000000105647547 */ /* 0x004fec000b800000 */
[----:B------:R-:W-:Y:S02]  /*1140*/  R2UR UR4, R58 ;  /* 0x000000003a0472ca */ /* 0x000fe400000e0000 */
[----:B------:R-:W-:-:S11]  /*1150*/  R2UR UR12, R57 ;  /* 0x00000000390c72ca */ /* 0x000fd600000e0000 */
[----:B------:R-:W-:Y:S02]  /*1160*/  UISETP.GT.U32.AND UP0, UPT, UR4, 0x1, UPT ;  /* 0x000000010400788c */ /* 0x000fe4000bf04070 */
[----:B------:R-:W-:Y:S02]  /*1170*/  ULOP3.LUT UR10, UR4, 0xfffffffe, URZ, 0xc0, !UPT ;  /* 0xfffffffe040a7892 */ /* 0x000fe4000f8ec0ff */
[----:B------:R-:W-:Y:S02]  /*1180*/  UISETP.NE.AND UP3, UPT, UR12, URZ, UP0 ;  /* 0x000000ff0c00728c */ /* 0x000fe40008765270 */
[----:B------:R-:W-:Y:S02]  /*1190*/  UISETP.NE.AND UP2, UPT, UR12, 0x1, UP0 ;  /* 0x000000010c00788c */ /* 0x000fe40008745270 */
[----:B------:R-:W-:Y:S02]  /*11a0*/  UISETP.NE.AND UP1, UPT, UR12, 0x2, UP0 ;  /* 0x000000020c00788c */ /* 0x000fe40008725270 */
[----:B------:R-:W-:-:S02]  /*11b0*/  UISETP.NE.AND UP0, UPT, UR12, 0x3, UP0 ;  /* 0x000000030c00788c */ /* 0x000fc40008705270 */
[----:B------:R-:W-:Y:S02]  /*11c0*/  USEL UR6, URZ, 0x1, UP3 ;  /* 0x00000001ff067887 */ /* 0x000fe40009800000 */
[----:B------:R-:W-:Y:S02]  /*11d0*/  USEL UR5, URZ, 0x4, UP2 ;  /* 0x00000004ff057887 */ /* 0x000fe40009000000 */
[----:B------:R-:W-:Y:S02]  /*11e0*/  USEL UR4, URZ, 0x10, UP1 ;  /* 0x00000010ff047887 */ /* 0x000fe40008800000 */
[----:B------:R-:W-:Y:S02]  /*11f0*/  USEL UR9, URZ, 0x40, UP0 ;  /* 0x00000040ff097887 */ /* 0x000fe40008000000 */
[----:B------:R-:W-:Y:S02]  /*1200*/  USEL UR8, URZ, 0x2, UP3 ;  /* 0x00000002ff087887 */ /* 0x000fe40009800000 */
[----:B------:R-:W-:-:S02]  /*1210*/  UIADD3 UR4, UPT, UPT, UR4, UR5, UR6 ;  /* 0x0000000504047290 */ /* 0x000fc4000fffe006 */
[----:B------:R-:W-:Y:S02]  /*1220*/  USEL UR6, URZ, 0x20, UP1 ;  /* 0x00000020ff067887 */ /* 0x000fe40008800000 */
[----:B------:R-:W-:Y:S02]  /*1230*/  USEL UR7, URZ, 0x8, UP2 ;  /* 0x00000008ff077887 */ /* 0x000fe40009000000 */
[----:B------:R-:W-:Y:S02]  /*1240*/  UIADD3 UR5, UPT, UPT, UR8, UR9, UR4 ;  /* 0x0000000908057290 */ /* 0x000fe4000fffe004 */
[----:B------:R-:W-:Y:S02]  /*1250*/  ULEA UR4, UR12, UR10, 0x1 ;  /* 0x0000000a0c047291 */ /* 0x000fe4000f8e08ff */
[----:B------:R-:W-:Y:S02]  /*1260*/  USEL UR8, URZ, 0x80, UP0 ;  /* 0x00000080ff087887 */ /* 0x000fe40008000000 */
[----:B------:R-:W-:-:S03]  /*1270*/  UIADD3 UR5, UPT, UPT, UR6, UR7, UR5 ;  /* 0x0000000706057290 */ /* 0x000fc6000fffe005 */
[----:B------:R-:W-:Y:S01]  /*1280*/  UMOV UR6, 0x3 ;  /* 0x0000000300067882 */ /* 0x000fe20000000000 */
[----:B------:R-:W-:Y:S02]  /*1290*/  UIADD3 UR5, UPT, UPT, UR5, UR8, URZ ;  /* 0x0000000805057290 */ /* 0x000fe4000fffe0ff */
[----:B------:R-:W-:-:S04]  /*12a0*/  USHF.L.U32 UR4, UR6, UR4, URZ ;  /* 0x0000000406047299 */ /* 0x000fc800080006ff */
[----:B------:R-:W-:Y:S02]  /*12b0*/  IMAD.U32 R4, RZ, RZ, UR5 ;  /* 0x00000005ff047e24 */ /* 0x000fe4000f8e00ff */
[----:B------:R-:W-:-:S07]  /*12c0*/  IMAD.U32 R3, RZ, RZ, UR4 ;  /* 0x00000004ff037e24 */ /* 0x000fce000f8e00ff */
.L_x_17:
[----:B------:R-:W1:Y:S01]  /*12d0*/  S2UR UR60, SR_CTAID.Z ;  /* 0x00000000003c79c3 */ /* 0x000e620000002700 */
[----:B------:R-:W-:Y:S02]  /*12e0*/  UISETP.GE.AND UP0, UPT, UR24, 0x1, UPT ;  /* 0x000000011800788c */ /* 0x000fe4000bf06270 */
[----:B------:R-:W-:Y:S02]  /*12f0*/  UISETP.NE.AND UP3, UPT, UR21, 0x2, UPT ;  /* 0x000000021500788c */ /* 0x000fe4000bf65270 */
[----:B------:R-:W-:Y:S02]  /*1300*/  ULOP3.LUT UR31, UR31, 0xc00, URZ, 0xc0, !UPT ;  /* 0x00000c001f1f7892 */ /* 0x000fe4000f8ec0ff */
[----:B------:R-:W-:Y:S01]  /*1310*/  USHF.L.U32 UR30, UR11, UR30, URZ ;  /* 0x0000001e0b1e7299 */ /* 0x000fe200080006ff */
[----:B------:R-:W-:Y:S02]  /*1320*/  UMOV UR16, UR25 ;  /* 0x0000001900107c82 */ /* 0x000fe40008000000 */
[----:B------:R-:W-:Y:S09]  /*1330*/  BRA.U !UP0, `(.L_x_18) ;  /* 0x0000000108d47547 */ /* 0x000ff2000b800000 */
[----:B------:R-:W2:Y:S01]  /*1340*/  LDCU.128 UR12, c[0x0][0xb10] ;  /* 0x00016200ff0c77ac */ /* 0x000ea20008000c00 */
[----:B------:R-:W3:Y:S01]  /*1350*/  LDCU UR6, c[0x0][0x370] ;  /* 0x00006e00ff0677ac */ /* 0x000ee20008000800 */
[----:B------:R-:W4:Y:S01]  /*1360*/  LDCU UR5, c[0x0][0x374] ;  /* 0x00006e80ff0577ac */ /* 0x000f220008000800 */
[----:B------:R-:W1:Y:S01]  /*1370*/  LDCU UR26, c[0x0][0xb0c] ;  /* 0x00016180ff1a77ac */ /* 0x000e620008000800 */
[----:B------:R-:W1:Y:S01]  /*1380*/  LDCU UR4, c[0x0][0xb20] ;  /* 0x00016400ff0477ac */ /* 0x000e620008000800 */
[----:B------:R-:W1:Y:S01]  /*1390*/  LDCU.64 UR8, c[0x0][0xb28] ;  /* 0x00016500ff0877ac */ /* 0x000e620008000a00 */
[----:B--2---:R-:W-:Y:S02]  /*13a0*/  UISETP.NE.AND UP0, UPT, UR14, 0x1, UPT ;  /* 0x000000010e00788c */ /* 0x004fe4000bf05270 */
[----:B----4-:R-:W-:Y:S02]  /*13b0*/  UIMAD.WIDE.U32 UR10, UR5, UR15, URZ ;  /* 0x0000000f050a72a5 */ /* 0x010fe4000f8e00ff */
[----:B---3--:R-:W-:-:S02]  /*13c0*/  UIMAD.WIDE.U32 UR18, UR6, UR12, URZ ;  /* 0x0000000c061272a5 */ /* 0x008fc4000f8e00ff */
[----:B-1----:R-:W-:Y:S02]  /*13d0*/  UISETP.NE.AND UP1, UPT, UR26, 0x1, UPT ;  /* 0x000000011a00788c */ /* 0x002fe4000bf25270 */
[----:B------:R-:W-:Y:S01]  /*13e0*/  UISETP.NE.AND UP2, UPT, UR24, 0x1, UPT ;  /* 0x000000011800788c */ /* 0x000fe2000bf45270 */
[----:B------:R-:W-:Y:S02]  /*13f0*/  UMOV UR10, UR11 ;  /* 0x0000000b000a7c82 */ /* 0x000fe40008000000 */
[----:B------:R-:W-:Y:S01]  /*1400*/  UMOV UR18, UR19 ;  /* 0x0000001300127c82 */ /* 0x000fe20008000000 */
[----:B------:R-:W-:Y:S02]  /*1410*/  @UP0 USHF.R.U32.HI UR5, URZ, UR4, UR10 ;  /* 0x00000004ff050299 */ /* 0x000fe4000801160a */
[----:B------:R-:W-:Y:S02]  /*1420*/  UIMAD.WIDE.U32 UR22, UR20, UR15, URZ ;  /* 0x0000000f141672a5 */ /* 0x000fe4000f8e00ff */
[----:B------:R-:W-:-:S02]  /*1430*/  UIMAD.WIDE.U32 UR10, UR5, UR8, URZ ;  /* 0x00000008050a72a5 */ /* 0x000fc4000f8e00ff */
[----:B------:R-:W-:Y:S02]  /*1440*/  @UP1 USHF.R.U32.HI UR6, URZ, UR13, UR18 ;  /* 0x0000000dff061299 */ /* 0x000fe40008011612 */
[----:B------:R-:W-:Y:S02]  /*1450*/  UIMAD.WIDE.U32 UR16, UR25, UR12, URZ ;  /* 0x0000000c191072a5 */ /* 0x000fe4000f8e00ff */
[----:B------:R-:W-:Y:S01]  /*1460*/  UIMAD.WIDE.U32 UR18, UR6, UR8, URZ ;  /* 0x00000008061272a5 */ /* 0x000fe2000f8e00ff */
[----:B------:R-:W-:Y:S01]  /*1470*/  UMOV UR22, UR23 ;  /* 0x0000001700167c82 */ /* 0x000fe20008000000 */
[----:B------:R-:W-:Y:S01]  /*1480*/  UMOV UR10, UR11 ;  /* 0x0000000b000a7c82 */ /* 0x000fe20008000000 */
[----:B------:R-:W-:Y:S02]  /*1490*/  USHF.R.U32.HI UR22, URZ, UR4, UR22 ;  /* 0x00000004ff167299 */ /* 0x000fe40008011616 */
[----:B------:R-:W-:Y:S02]  /*14a0*/  @UP2 USHF.R.U32.HI UR5, URZ, UR9, UR10 ;  /* 0x00000009ff052299 */ /* 0x000fe4000801160a */
[----:B------:R-:W-:Y:S01]  /*14b0*/  UMOV UR7, UR19 ;  /* 0x0000001300077c82 */ /* 0x000fe20008000000 */
[----:B------:R-:W-:Y:S01]  /*14c0*/  UMOV UR16, UR17 ;  /* 0x0000001100107c82 */ /* 0x000fe20008000000 */
[----:B------:R-:W-:-:S02]  /*14d0*/  @UP2 USHF.R.U32.HI UR6, URZ, UR9, UR7 ;  /* 0x00000009ff062299 */ /* 0x000fc40008011607 */
[----:B------:R-:W-:Y:S02]  /*14e0*/  USHF.R.U32.HI UR16, URZ, UR13, UR16 ;  /* 0x0000000dff107299 */ /* 0x000fe40008011610 */
[----:B------:R-:W-:Y:S02]  /*14f0*/  USEL UR4, UR20, UR22, !UP0 ;  /* 0x0000001614047287 */ /* 0x000fe4000c000000 */
[----:B------:R-:W-:Y:S02]  /*1500*/  UIMAD UR7, UR5, UR24, URZ ;  /* 0x00000018050772a4 */ /* 0x000fe4000f8e02ff */
[----:B------:R-:W-:Y:S02]  /*1510*/  USEL UR5, UR25, UR16, !UP1 ;  /* 0x0000001019057287 */ /* 0x000fe4000c800000 */
[----:B------:R-:W-:Y:S02]  /*1520*/  UIMAD UR12, UR6, UR24, URZ ;  /* 0x00000018060c72a4 */ /* 0x000fe4000f8e02ff */
[----:B------:R-:W-:-:S02]  /*1530*/  UISETP.GE.AND UP0, UPT, UR4, UR7, UPT ;  /* 0x000000070400728c */ /* 0x000fc4000bf06270 */
[----:B------:R-:W-:Y:S02]  /*1540*/  UIMAD.WIDE.U32 UR10, UR4, UR8, URZ ;  /* 0x00000008040a72a5 */ /* 0x000fe4000f8e00ff */
[----:B------:R-:W-:Y:S02]  /*1550*/  UISETP.GE.OR UP0, UPT, UR5, UR12, UP0 ;  /* 0x0000000c0500728c */ /* 0x000fe40008706670 */
[----:B------:R-:W-:Y:S02]  /*1560*/  UIMAD.WIDE.U32 UR12, UR5, UR8, URZ ;  /* 0x00000008050c72a5 */ /* 0x000fe4000f8e00ff */
[----:B------:R-:W-:Y:S01]  /*1570*/  UIADD3 UR10, UPT, UPT, -UR4, URZ, URZ ;  /* 0x000000ff040a7290 */ /* 0x000fe2000fffe1ff */
[----:B------:R-:W-:Y:S01]  /*1580*/  UMOV UR8, UR11 ;  /* 0x0000000b00087c82 */ /* 0x000fe20008000000 */
[----:B------:R-:W-:Y:S02]  /*1590*/  UIADD3 UR16, UPT, UPT, -UR5, URZ, URZ ;  /* 0x000000ff05107290 */ /* 0x000fe4000fffe1ff */
[----:B------:R-:W-:-:S03]  /*15a0*/  USHF.R.U32.HI UR8, URZ, UR9, UR8 ;  /* 0x00000009ff087299 */ /* 0x000fc60008011608 */
[----:B------:R-:W-:Y:S01]  /*15b0*/  @!UP0 UMOV UR7, UR13 ;  /* 0x0000000d00078c82 */ /* 0x000fe20008000000 */
[----:B------:R-:W-:Y:S02]  /*15c0*/  UIMAD UR20, UR14, UR10, UR20 ;  /* 0x0000000a0e1472a4 */ /* 0x000fe4000f8e0214 */
[----:B------:R-:W-:Y:S02]  /*15d0*/  USEL UR8, UR4, UR8, !UP2 ;  /* 0x0000000804087287 */ /* 0x000fe4000d000000 */
[----:B------:R-:W-:Y:S02]  /*15e0*/  @!UP0 USHF.R.U32.HI UR7, URZ, UR9, UR7 ;  /* 0x00000009ff078299 */ /* 0x000fe40008011607 */
[----:B------:R-:W-:Y:S02]  /*15f0*/  UIADD3 UR9, UPT, UPT, -UR8, URZ, URZ ;  /* 0x000000ff08097290 */ /* 0x000fe4000fffe1ff */
[----:B------:R-:W-:Y:S02]  /*1600*/  @!UP0 USEL UR7, UR5, UR7, !UP2 ;  /* 0x0000000705078287 */ /* 0x000fe4000d000000 */
[----:B------:R-:W-:-:S02]  /*1610*/  UIMAD UR9, UR24, UR9, UR4 ;  /* 0x00000009180972a4 */ /* 0x000fc4000f8e0204 */
[----:B------:R-:W-:Y:S02]  /*1620*/  @!UP0 UIADD3 UR8, UPT, UPT, UR8, -UR7, URZ ;  /* 0x8000000708088290 */ /* 0x000fe4000fffe0ff */
[----:B------:R-:W-:Y:S02]  /*1630*/  @!UP0 UIMAD UR6, UR9, UR6, UR7 ;  /* 0x00000006090682a4 */ /* 0x000fe4000f8e0207 */
[----:B------:R-:W-:Y:S02]  /*1640*/  @!UP0 UIMAD UR4, UR8, UR24, UR5 ;  /* 0x00000018080482a4 */ /* 0x000fe4000f8e0205 */
[----:B------:R-:W-:Y:S02]  /*1650*/  UIMAD UR16, UR26, UR16, UR25 ;  /* 0x000000101a1072a4 */ /* 0x000fe4000f8e0219 */
[----:B------:R-:W-:Y:S01]  /*1660*/  UIMAD UR20, UR4, UR14, UR20 ;  /* 0x0000000e041472a4 */ /* 0x000fe2000f8e0214 */
[----:B------:R-:W-:Y:S02]  /*1670*/  @!UP0 UMOV UR5, UR6 ;  /* 0x0000000600058c82 */ /* 0x000fe40008000000 */
[----:B------:R-:W-:-:S12]  /*1680*/  UIMAD UR16, UR5, UR26, UR16 ;  /* 0x0000001a051072a4 */ /* 0x000fd8000f8e0210 */
.L_x_18:
[----:B------:R-:W-:-:S09]  /*1690*/  UISETP.NE.AND UP0, UPT, UR27, 0x1, UPT ;  /* 0x000000011b00788c */ /* 0x000fd2000bf05270 */
[----:B------:R-:W-:Y:S05]  /*16a0*/  BRA.U UP0, `(.L_x_19) ;  /* 0x0000000100447547 */ /* 0x000fea000b800000 */
[----:B------:R-:W2:Y:S01]  /*16b0*/  LDCU.128 UR8, c[0x0][0xb10] ;  /* 0x00016200ff0877ac */ /* 0x000ea20008000c00 */
[----:B------:R-:W3:Y:S01]  /*16c0*/  LDCU UR12, c[0x0][0xb0c] ;  /* 0x00016180ff0c77ac */ /* 0x000ee20008000800 */
[----:B------:R-:W4:Y:S01]  /*16d0*/  LDCU UR13, c[0x0][0xb20] ;  /* 0x00016400ff0d77ac */ /* 0x000f220008000800 */
[----:B--2---:R-:W-:Y:S02]  /*16e0*/  UIMAD.WIDE.U32 UR6, UR16, UR8, URZ ;  /* 0x00000008100672a5 */ /* 0x004fe4000f8e00ff */
[----:B------:R-:W-:Y:S02]  /*16f0*/  UIMAD.WIDE.U32 UR4, UR20, UR11, URZ ;  /* 0x0000000b140472a5 */ /* 0x000fe4000f8e00ff */
[----:B---3--:R-:W-:Y:S02]  /*1700*/  UISETP.NE.AND UP1, UPT, UR12, 0x1, UPT ;  /* 0x000000010c00788c */ /* 0x008fe4000bf25270 */
[----:B------:R-:W-:Y:S01]  /*1710*/  UISETP.NE.AND UP0, UPT, UR10, 0x1, UPT ;  /* 0x000000010a00788c */ /* 0x000fe2000bf05270 */
[----:B------:R-:W-:-:S02]  /*1720*/  UMOV UR6, UR7 ;  /* 0x0000000700067c82 */ /* 0x000fc40008000000 */
[----:B------:R-:W-:Y:S01]  /*1730*/  UMOV UR4, UR5 ;  /* 0x0000000500047c82 */ /* 0x000fe20008000000 */
[----:B------:R-:W-:Y:S02]  /*1740*/  USHF.R.U32.HI UR6, URZ, UR9, UR6 ;  /* 0x00000009ff067299 */ /* 0x000fe40008011606 */
[----:B----4-:R-:W-:Y:S02]  /*1750*/  USHF.R.U32.HI UR4, URZ, UR13, UR4 ;  /* 0x0000000dff047299 */ /* 0x010fe40008011604 */
[----:B------:R-:W-:Y:S02]  /*1760*/  USEL UR5, UR16, UR6, !UP1 ;  /* 0x0000000610057287 */ /* 0x000fe4000c800000 */
[----:B------:R-:W-:-:S04]  /*1770*/  USEL UR4, UR20, UR4, !UP0 ;  /* 0x0000000414047287 */ /* 0x000fc8000c000000 */
[----:B------:R-:W-:Y:S02]  /*1780*/  UIADD3 UR6, UPT, UPT, -UR4, UR5, URZ ;  /* 0x0000000504067290 */ /* 0x000fe4000fffe1ff */
[----:B------:R-:W-:Y:S02]  /*1790*/  UIADD3 UR4, UPT, UPT, UR4, -UR5, URZ ;  /* 0x8000000504047290 */ /* 0x000fe4000fffe0ff */
[----:B------:R-:W-:Y:S02]  /*17a0*/  UIMAD UR20, UR6, UR10, UR20 ;  /* 0x0000000a061472a4 */ /* 0x000fe4000f8e0214 */
[----:B------:R-:W-:-:S12]  /*17b0*/  UIMAD UR16, UR4, UR12, UR16 ;  /* 0x0000000c041072a4 */ /* 0x000fd8000f8e0210 */
.L_x_19:
[----:B------:R-:W-:Y:S05]  /*17c0*/  BRA.U !UP6, `(.L_x_20) ;  /* 0x000000010e0c7547 */ /* 0x000fea000b800000 */
[----:B------:R-:W-:Y:S01]  /*17d0*/  UCGABAR_WAIT ;  /* 0x0000000000007dc7 */ /* 0x000fe20008000000 */
[----:B------:R-:W-:Y:S01]  /*17e0*/  CCTL.IVALL ;  /* 0x00000000ff00798f */ /* 0x000fe20002000000 */
[----:B------:R-:W-:Y:S05]  /*17f0*/  BRA `(.L_x_21) ;  /* 0x0000000000047947 */ /* 0x000fea0003800000 */
.L_x_20:
[----:B------:R-:W-:Y:S06]  /*1800*/  BAR.SYNC.DEFER_BLOCKING 0x0 ;  /* 0x0000000000007b1d */ /* 0x000fec0000010000 */
.L_x_21:
[----:B------:R-:W-:Y:S05]  /*1810*/  BRA.U UP3, `(.L_x_22) ;  /* 0x0000001503d87547 */ /* 0x000fea000b800000 */
[----:B------:R-:W2:Y:S01]  /*1820*/  LDCU UR6, c[0x0][0x38c] ;  /* 0x00007180ff0677ac */ /* 0x000ea20008000800 */
[----:B------:R-:W-:Y:S01]  /*1830*/  PLOP3.LUT P2, PT, PT, PT, UP4, 0x80, 0x8 ;  /* 0x000000000008781c */ /* 0x000fe20003f4f048 */
[----:B------:R-:W-:Y:S01]  /*1840*/  IMAD.MOV.U32 R12, RZ, RZ, 0x1 ;  /* 0x00000001ff0c7424 */ /* 0x000fe200078e00ff */
[----:B------:R-:W-:Y:S01]  /*1850*/  ISETP.NE.AND P3, PT, R5, RZ, P4 ;  /* 0x000000ff0500720c */ /* 0x000fe20002765270 */
[----:B------:R-:W-:Y:S01]  /*1860*/  USHF.L.U32 UR7, UR25, 0x7, URZ ;  /* 0x0000000719077899 */ /* 0x000fe200080006ff */
[----:B------:R-:W-:Y:S01]  /*1870*/  PLOP3.LUT P2, PT, P2, PT, PT, 0x8, 0x80 ;  /* 0x000000000080781c */ /* 0x000fe2000174e170 */
[----:B------:R-:W-:Y:S01]  /*1880*/  USHF.L.U32 UR69, UR25, 0x6, URZ ;  /* 0x0000000619457899 */ /* 0x000fe200080006ff */
[----:B------:R-:W-:Y:S01]  /*1890*/  CS2R R10, SRZ ;  /* 0x00000000000a7805 */ /* 0x000fe2000001ff00 */
[----:B------:R-:W-:Y:S01]  /*18a0*/  UISETP.NE.AND UP1, UPT, UR21, URZ, UPT ;  /* 0x000000ff1500728c */ /* 0x000fe2000bf25270 */
[----:B------:R-:W-:Y:S01]  /*18b0*/  IMAD.MOV.U32 R9, RZ, RZ, RZ ;  /* 0x000000ffff097224 */ /* 0x000fe200078e00ff */
[----:B------:R-:W3:Y:S01]  /*18c0*/  LDCU UR63, c[0x0][0x370] ;  /* 0x00006e00ff3f77ac */ /* 0x000ee20008000800 */
[----:B------:R-:W-:Y:S01]  /*18d0*/  IMAD.MOV.U32 R8, RZ, RZ, 0x1 ;  /* 0x00000001ff087424 */ /* 0x000fe200078e00ff */
[----:B------:R-:W4:Y:S01]  /*18e0*/  LDCU.64 UR54, c[0x0][0x348] ;  /* 0x00006900ff3677ac */ /* 0x000f220008000a00 */
[----:B--2---:R-:W-:-:S02]  /*18f0*/  UIADD3 UR5, UPT, UPT, UR6, 0x7f, URZ ;  /* 0x0000007f06057890 */ /* 0x004fc4000fffe0ff */
[----:B------:R-:W-:Y:S02]  /*1900*/  UIADD3 UR70, UPT, UPT, UR6, 0xfe, URZ ;  /* 0x000000fe06467890 */ /* 0x000fe4000fffe0ff */
[----:B------:R-:W-:Y:S01]  /*1910*/  USHF.R.S32.HI UR4, URZ, 0x1f, UR5 ;  /* 0x0000001fff047899 */ /* 0x000fe20008011405 */
[----:B------:R-:W2:Y:S03]  /*1920*/  LDCU UR62, c[0x0][0x374] ;  /* 0x00006e80ff3e77ac */ /* 0x000ea60008000800 */
[----:B------:R-:W-:Y:S02]  /*1930*/  ULEA.HI UR4, UR4, UR5, URZ, 0x7 ;  /* 0x0000000504047291 */ /* 0x000fe4000f8f38ff */
[----:B------:R-:W-:Y:S02]  /*1940*/  UIADD3 UR5, UPT, UPT, UR6, -0x1, URZ ;  /* 0xffffffff06057890 */ /* 0x000fe4000fffe0ff */
[----:B------:R-:W-:-:S02]  /*1950*/  USHF.R.S32.HI UR65, URZ, 0x7, UR4 ;  /* 0x00000007ff417899 */ /* 0x000fc40008011404 */
[----:B------:R-:W-:Y:S02]  /*1960*/  UISETP.GE.U32.AND UP2, UPT, UR5, -0xff, UPT ;  /* 0xffffff010500788c */ /* 0x000fe4000bf46070 */
[----:B------:R-:W-:Y:S02]  /*1970*/  UISETP.LT.U32.AND UP0, UPT, UR65, 0x2, UPT ;  /* 0x000000024100788c */ /* 0x000fe4000bf01070 */
[----:B------:R-:W-:Y:S02]  /*1980*/  ULOP3.LUT UR5, UR7, 0x80, URZ, 0xc0, !UPT ;  /* 0x0000008007057892 */ /* 0x000fe4000f8ec0ff */
[----:B------:R-:W-:Y:S02]  /*1990*/  USEL UR64, UR65, 0x2, UP0 ;  /* 0x0000000241407887 */ /* 0x000fe40008000000 */
[----:B------:R-:W-:Y:S02]  /*19a0*/  ULOP3.LUT UR69, UR69, 0x40, URZ, 0xc0, !UPT ;  /* 0x0000004045457892 */ /* 0x000fe4000f8ec0ff */
[----:B------:R-:W-:-:S02]  /*19b0*/  UIADD3 UR4, UPT, UPT, UR64, -0x1, URZ ;  /* 0xffffffff40047890 */ /* 0x000fc4000fffe0ff */
[----:B------:R-:W-:Y:S02]  /*19c0*/  @UP2 UIADD3 UR4, UPT, UPT, UR64, URZ, URZ ;  /* 0x000000ff40042290 */ /* 0x000fe4000fffe0ff */
[----:B------:R-:W-:Y:S02]  /*19d0*/  USEL UR37, UR46, 0x2, UP1 ;  /* 0x000000022e257887 */ /* 0x000fe40008800000 */
[----:B------:R-:W-:Y:S02]  /*19e0*/  ULEA.HI UR67, UR31, UR5, URZ, 0x1b ;  /* 0x000000051f437291 */ /* 0x000fe4000f8fd8ff */
[----:B------:R-:W-:Y:S02]  /*19f0*/  UIADD3 UR68, UPT, UPT, UR65, -UR64, URZ ;  /* 0x8000004041447290 */ /* 0x000fe4000fffe0ff */
[----:B------:R-:W-:Y:S02]  /*1a00*/  UIADD3 UR38, UPT, UPT, UR4, 0x1, URZ ;  /* 0x0000000104267890 */ /* 0x000fe4000fffe0ff */
[----:B------:R-:W-:Y:S01]  /*1a10*/  UIADD3 UR66, UPT, UPT, -UR4, URZ, URZ ;  /* 0x000000ff04427290 */ /* 0x000fe2000fffe1ff */
[----:B--234-:R-:W-:-:S11]  /*1a20*/  UMOV UR23, URZ ;  /* 0x000000ff00177c82 */ /* 0x01cfd60008000000 */
.L_x_46:
[----:B------:R-:W-:Y:S01]  /*1a30*/  UISETP.NE.AND UP0, UPT, UR61, URZ, UPT ;  /* 0x000000ff3d00728c */ /* 0x000fe2000bf05270 */
[----:B------:R-:W2:Y:S08]  /*1a40*/  S2UR UR61, SR_CgaCtaId ;  /* 0x00000000003d79c3 */ /* 0x000eb00000008800 */
[----:B---3--:R-:W-:Y:S05]  /*1a50*/  BRA.U UP0, `(.L_x_23) ;  /* 0x0000000100347547 */ /* 0x008fea000b800000 */
[----:B------:R-:W3:Y:S01]  /*1a60*/  S2R R0, SR_CgaCtaId ;  /* 0x0000000000007919 */ /* 0x000ee20000008800 */
[----:B------:R-:W-:-:S04]  /*1a70*/  MOV R2, 0x400 ;  /* 0x0000040000027802 */ /* 0x000fc80000000f00 */
[----:B---3--:R-:W-:Y:S02]  /*1a80*/  LEA R0, R0, R2, 0x18 ;  /* 0x0000000200007211 */ /* 0x008fe400078ec0ff */
[----:B------:R-:W-:-:S03]  /*1a90*/  SHF.L.U32 R2, R8, 0x1f, RZ ;  /* 0x0000001f08027819 */ /* 0x000fc600000006ff */
[----:B------:R-:W-:-:S04]  /*1aa0*/  IMAD R0, R9, 0x8, R0 ;  /* 0x0000000809007824 */ /* 0x000fc800078e0200 */
[----:B------:R-:W3:Y:S02]  /*1ab0*/  SYNCS.PHASECHK.TRANS64.TRYWAIT P0, [R0+URZ+0xe0], R2 ;  /* 0x0000e002000075a7 */ /* 0x000ee400080011ff */
[----:B---3--:R-:W-:Y:S05]  /*1ac0*/  @!P0 BRA `(.L_x_24) ;  /* 0x0000009800688947 */ /* 0x008fea0003800000 */
.L_x_187:
[----:B------:R-:W-:Y:S01]  /*1ad0*/  VIADD R9, R9, 0x1 ;  /* 0x0000000109097836 */ /* 0x000fe20000000000 */
[----:B------:R3:W-:Y:S04]  /*1ae0*/  SYNCS.ARRIVE.TRANS64.A1T0 RZ, [R0+URZ+0xd0], RZ ;  /* 0x0000d0ff00ff79a7 */ /* 0x0007e800081000ff */
[----:B------:R-:W-:-:S04]  /*1af0*/  ISETP.NE.AND P0, PT, R9, 0x2, PT ;  /* 0x000000020900780c */ /* 0x000fc80003f05270 */
[----:B------:R-:W-:Y:S02]  /*1b00*/  SEL R9, R9, RZ, P0 ;  /* 0x000000ff09097207 */ /* 0x000fe40000000000 */
[----:B---3--:R-:W-:-:S04]  /*1b10*/  SEL R0, RZ, 0x1, P0 ;  /* 0x00000001ff007807 */ /* 0x008fc80000000000 */
[----:B------:R-:W-:-:S07]  /*1b20*/  LOP3.LUT R8, R8, R0, RZ, 0x3c, !PT ;  /* 0x0000000008087212 */ /* 0x000fce00078e3cff */
.L_x_23:
[----:B------:R-:W-:Y:S01]  /*1b30*/  UMOV UR22, 0x400 ;  /* 0x0000040000167882 */ /* 0x000fe20000000000 */
[----:B------:R-:W-:Y:S01]  /*1b40*/  SHF.L.U32 R0, R12, 0x1f, RZ ;  /* 0x0000001f0c007819 */ /* 0x000fe200000006ff */
[----:B--2---:R-:W-:Y:S02]  /*1b50*/  ULEA UR22, UR61, UR22, 0x18 ;  /* 0x000000163d167291 */ /* 0x004fe4000f8ec0ff */
[----:B------:R-:W-:Y:S02]  /*1b60*/  UISETP.GE.U32.AND UP0, UPT, UR70, 0xff, UPT ;  /* 0x000000ff4600788c */ /* 0x000fe4000bf06070 */
[----:B------:R-:W-:Y:S02]  /*1b70*/  ULEA UR4, UR23, UR22, 0x3 ;  /* 0x0000001617047291 */ /* 0x000fe4000f8e18ff */
[----:B------:R-:W-:Y:S01]  /*1b80*/  ULEA UR27, UR20, UR69, 0x7 ;  /* 0x00000045141b7291 */ /* 0x000fe2000f8e38ff */
[----:B------:R-:W-:-:S06]  /*1b90*/  UMOV UR21, URZ ;  /* 0x000000ff00157c82 */ /* 0x000fcc0008000000 */
[----:B------:R2:W3:Y:S01]  /*1ba0*/  SYNCS.PHASECHK.TRANS64.TRYWAIT P1, [UR4+0x10], R0 ;  /* 0x00001000ff0075a7 */ /* 0x0004e20008021104 */
[----:B------:R-:W-:-:S04]  /*1bb0*/  ULEA.HI UR4, UR16, UR16, URZ, 0x1 ;  /* 0x0000001010047291 */ /* 0x000fc8000f8f08ff */
[----:B------:R-:W-:-:S04]  /*1bc0*/  USHF.L.U32 UR4, UR4, 0x7, URZ ;  /* 0x0000000704047899 */ /* 0x000fc800080006ff */
[----:B------:R-:W-:-:S04]  /*1bd0*/  ULOP3.LUT UR59, UR4, 0xffffff00, URZ, 0xc0, !UPT ;  /* 0xffffff00043b7892 */ /* 0x000fc8000f8ec0ff */
[----:B------:R-:W-:Y:S01]  /*1be0*/  UIADD3 UR59, UPT, UPT, UR67, UR59, URZ ;  /* 0x0000003b433b7290 */ /* 0x000fe2000fffe0ff */
[----:B------:R-:W-:Y:S11]  /*1bf0*/  BRA.U !UP0, `(.L_x_25) ;  /* 0x0000000508607547 */ /* 0x000ff6000b800000 */
[----:B------:R-:W-:Y:S01]  /*1c00*/  UMOV UR29, UR66 ;  /* 0x00000042001d7c82 */ /* 0x000fe20008000000 */
[----:B------:R-:W-:Y:S01]  /*1c10*/  UMOV UR6, UR23 ;  /* 0x0000001700067c82 */ /* 0x000fe20008000000 */
[----:B------:R-:W-:-:S05]  /*1c20*/  UMOV UR42, 0x40 ;  /* 0x00000040002a7882 */ /* 0x000fca0000000000 */
.L_x_33:
[----:B------:R-:W-:Y:S01]  /*1c30*/  ULEA UR7, UR6, UR22, 0x3 ;  /* 0x0000001606077291 */ /* 0x000fe2000f8e18ff */
[----:B---3--:R-:W-:Y:S01]  /*1c40*/  @P4 MOV R2, 0x30000 ;  /* 0x0003000000024802 */ /* 0x008fe20000000f00 */
[----:B-123--:R-:W-:Y:S10]  /*1c50*/  @P1 BRA `(.L_x_26) ;  /* 0x00000000000c1947 */ /* 0x00eff40003800000 */
[----:B------:R-:W-:-:S04]  /*1c60*/  SHF.L.U32 R3, R12, 0x1f, RZ ;  /* 0x0000001f0c037819 */ /* 0x000fc800000006ff */
[----:B------:R-:W3:Y:S02]  /*1c70*/  SYNCS.PHASECHK.TRANS64.TRYWAIT P0, [UR7+0x10], R3 ;  /* 0x00001003ff0075a7 */ /* 0x000ee40008001107 */
[----:B---3--:R-:W-:Y:S05]  /*1c80*/  @!P0 BRA `(.L_x_27) ;  /* 0x00000098000c8947 */ /* 0x008fea0003800000 */
.L_x_26:
[----:B------:R3:W-:Y:S01]  /*1c90*/  @P4 SYNCS.ARRIVE.TRANS64 RZ, [UR7], R2 ;  /* 0x00000002ffff49a7 */ /* 0x0007e20008000007 */
[----:B------:R-:W-:Y:S02]  /*1ca0*/  ULOP3.LUT UR4, UR37, 0x2, URZ, 0xfc, !UPT ;  /* 0x0000000225047892 */ /* 0x000fe4000f8efcff */
[----:B------:R-:W-:Y:S02]  /*1cb0*/  UIADD3 UR29, UPT, UPT, UR29, 0x1, URZ ;  /* 0x000000011d1d7890 */ /* 0x000fe4000fffe0ff */
[----:B------:R-:W-:Y:S02]  /*1cc0*/  UISETP.NE.AND UP0, UPT, UR4, 0x2, UPT ;  /* 0x000000020400788c */ /* 0x000fe4000bf05270 */
[----:B------:R-:W-:-:S07]  /*1cd0*/  UISETP.NE.AND UP2, UPT, UR29, 0x1, UPT ;  /* 0x000000011d00788c */ /* 0x000fce000bf45270 */
[----:B------:R-:W-:Y:S05]  /*1ce0*/  BRA.U UP0, `(.L_x_28) ;  /* 0x0000000100047547 */ /* 0x000fea000b800000 */
[----:B-1----:R-:W-:Y:S05]  /*1cf0*/  BPT.TRAP 0x1 ;  /* 0x000000040000795c */ /* 0x002fea0000300000 */
.L_x_28:
[----:B------:R-:W-:Y:S04]  /*1d00*/  BSSY.RECONVERGENT B0, `(.L_x_29) ;  /* 0x0000003000007945 */ /* 0x000fe80003800200 */
[----:B------:R-:W-:Y:S05]  /*1d10*/  @!P3 BRA `(.L_x_30) ;  /* 0x000000000004b947 */ /* 0x000fea0003800000 */
[----:B-1----:R-:W-:Y:S05]  /*1d20*/  BPT.TRAP 0x1 ;  /* 0x000000040000795c */ /* 0x002fea0000300000 */
.L_x_30:
[----:B-1----:R-:W-:Y:S05]  /*1d30*/  BSYNC.RECONVERGENT B0 ;  /* 0x0000000000007941 */ /* 0x002fea0003800200 */
.L_x_29:
[----:B------:R-:W-:Y:S01]  /*1d40*/  UIADD3 UR4, UPT, UPT, UR6, 0x1, URZ ;  /* 0x0000000106047890 */ /* 0x000fe2000fffe0ff */
[----:B------:R-:W-:Y:S01]  /*1d50*/  BSSY.RECONVERGENT B0, `(.L_x_31) ;  /* 0x000003e000007945 */ /* 0x000fe20003800200 */
[----:B------:R-:W-:Y:S02]  /*1d60*/  ELECT P0, URZ, PT ;  /* 0x0000000000ff782f */ /* 0x000fe40003800000 */
[----:B------:R-:W-:-:S04]  /*1d70*/  UISETP.NE.AND UP0, UPT, UR4, 0x2, UPT ;  /* 0x000000020400788c */ /* 0x000fc8000bf05270 */
[----:B------:R-:W-:Y:S02]  /*1d80*/  USEL UR5, URZ, 0x1, UP0 ;  /* 0x00000001ff057887 */ /* 0x000fe40008000000 */
[----:B------:R-:W-:-:S04]  /*1d90*/  USEL UR23, UR4, URZ, UP0 ;  /* 0x000000ff04177287 */ /* 0x000fc80008000000 */
[----:B------:R-:W-:Y:S01]  /*1da0*/  ULEA UR4, UR23, UR22, 0x3 ;  /* 0x0000001617047291 */ /* 0x000fe2000f8e18ff */
[----:B------:R-:W-:-:S04]  /*1db0*/  LOP3.LUT R12, R12, UR5, RZ, 0x3c, !PT ;  /* 0x000000050c0c7c12 */ /* 0x000fc8000f8e3cff */
[----:B--2---:R-:W-:-:S04]  /*1dc0*/  SHF.L.U32 R0, R12, 0x1f, RZ ;  /* 0x0000001f0c007819 */ /* 0x004fc800000006ff */
[----:B------:R1:W2:Y:S01]  /*1dd0*/  SYNCS.PHASECHK.TRANS64.TRYWAIT P1, [UR4+0x10], R0 ;  /* 0x00001000ff0075a7 */ /* 0x0002a20008021104 */
[----:B------:R-:W-:Y:S05]  /*1de0*/  @!P0 BRA `(.L_x_32) ;  /* 0x0000000000d08947 */ /* 0x000fea0003800000 */
[----:B------:R-:W-:Y:S02]  /*1df0*/  ULEA UR32, UR6, UR31, 0xe ;  /* 0x0000001f06207291 */ /* 0x000fe4000f8e70ff */
[----:B------:R-:W-:Y:S02]  /*1e00*/  UIADD3 UR4, UP1, UPT, UR54, 0x80, URZ ;  /* 0x0000008036047890 */ /* 0x000fe4000ff3e0ff */
[----:B------:R-:W-:Y:S02]  /*1e10*/  ULEA UR32, UR32, UR22, 0x2 ;  /* 0x0000001620207291 */ /* 0x000fe4000f8e10ff */
[----:B------:R-:W-:Y:S02]  /*1e20*/  ULEA UR13, UR6, UR22, 0xf ;  /* 0x00000016060d7291 */ /* 0x000fe4000f8e78ff */
[----:B------:R-:W-:Y:S02]  /*1e30*/  UIADD3 UR14, UP0, UPT, UR54, 0x180, URZ ;  /* 0x00000180360e7890 */ /* 0x000fe4000ff1e0ff */
[----:B------:R-:W-:-:S02]  /*1e40*/  UIADD3 UR58, UPT, UPT, UR42, -0x40, URZ ;  /* 0xffffffc02a3a7890 */ /* 0x000fc4000fffe0ff */
[----:B------:R-:W-:Y:S02]  /*1e50*/  ULOP3.LUT UR57, UR7, 0xfefffff8, URZ, 0xc0, !UPT ;  /* 0xfefffff807397892 */ /* 0x000fe4000f8ec0ff */
[----:B------:R-:W-:Y:S02]  /*1e60*/  UIADD3.X UR5, UPT, UPT, URZ, UR55, URZ, UP1, !UPT ;  /* 0x00000037ff057290 */ /* 0x000fe40008ffe4ff */
[----:B------:R-:W-:Y:S02]  /*1e70*/  UIADD3 UR56, UPT, UPT, UR32, 0x8400, URZ ;  /* 0x0000840020387890 */ /* 0x000fe4000fffe0ff */
[----:B------:R-:W-:Y:S02]  /*1e80*/  UPRMT UR17, URZ, 0x5410, UR30 ;  /* 0x00005410ff117896 */ /* 0x000fe4000800001e */
[----:B------:R-:W-:Y:S02]  /*1e90*/  UIADD3 UR50, UPT, UPT, UR42, -0x20, URZ ;  /* 0xffffffe02a327890 */ /* 0x000fe4000fffe0ff */
[----:B------:R-:W-:-:S02]  /*1ea0*/  UIADD3 UR48, UPT, UPT, UR32, 0xc400, URZ ;  /* 0x0000c40020307890 */ /* 0x000fc4000fffe0ff */
[----:B------:R-:W-:Y:S02]  /*1eb0*/  UIADD3 UR40, UPT, UPT, UR32, 0x10400, URZ ;  /* 0x0001040020287890 */ /* 0x000fe4000fffe0ff */
[----:B------:R-:W-:Y:S02]  /*1ec0*/  UIADD3 UR34, UPT, UPT, UR42, 0x20, URZ ;  /* 0x000000202a227890 */ /* 0x000fe4000fffe0ff */
[----:B------:R-:W-:Y:S02]  /*1ed0*/  UIADD3 UR32, UPT, UPT, UR32, 0x14400, URZ ;  /* 0x0001440020207890 */ /* 0x000fe4000fffe0ff */
[----:B------:R-:W-:Y:S02]  /*1ee0*/  UIADD3.X UR15, UPT, UPT, URZ, UR55, URZ, UP0, !UPT ;  /* 0x00000037ff0f7290 */ /* 0x000fe400087fe4ff */
[----:B------:R-:W-:Y:S02]  /*1ef0*/  UIADD3 UR24, UPT, UPT, UR13, 0x28400, URZ ;  /* 0x000284000d187890 */ /* 0x000fe4000fffe0ff */
[----:B------:R-:W-:Y:S01]  /*1f00*/  UIADD3 UR8, UPT, UPT, UR13, 0x2a400, URZ ;  /* 0x0002a4000d087890 */ /* 0x000fe2000fffe0ff */
[----:B------:R-:W-:Y:S01]  /*1f10*/  UMOV UR46, 0x0 ;  /* 0x00000000002e7882 */ /* 0x000fe20000000000 */
[----:B------:R-:W-:Y:S01]  /*1f20*/  UMOV UR47, 0x10000000 ;  /* 0x10000000002f7882 */ /* 0x000fe20000000000 */
[----:B------:R-:W-:Y:S01]  /*1f30*/  UMOV UR51, UR59 ;  /* 0x0000003b00337c82 */ /* 0x000fe20008000000 */
[----:B------:R-:W-:Y:S01]  /*1f40*/  UMOV UR52, UR60 ;  /* 0x0000003c00347c82 */ /* 0x000fe20008000000 */
[----:B------:R-:W-:Y:S01]  /*1f50*/  UMOV UR49, UR57 ;  /* 0x0000003900317c82 */ /* 0x000fe20008000000 */
[----:B------:R-:W-:Y:S01]  /*1f60*/  UMOV UR43, UR59 ;  /* 0x0000003b002b7c82 */ /* 0x000fe20008000000 */
[----:B------:R-:W-:Y:S01]  /*1f70*/  UMOV UR44, UR60 ;  /* 0x0000003c002c7c82 */ /* 0x000fe20008000000 */
[----:B------:R-:W-:Y:S01]  /*1f80*/  UMOV UR41, UR57 ;  /* 0x0000003900297c82 */ /* 0x000fe20008000000 */
[----:B------:R-:W-:Y:S01]  /*1f90*/  UTMALDG.3D.MULTICAST.2CTA [UR56], [UR4], UR17, desc[UR46] ;  /* 0x00002e38040073b4 */ /* 0x000fe20008211811 */
[----:B------:R-:W-:Y:S01]  /*1fa0*/  UMOV UR35, UR59 ;  /* 0x0000003b00237c82 */ /* 0x000fe20008000000 */
        /* <DEDUP_REMOVED lines=10> */
[----:B------:R-:W-:Y:S01]  /*2050*/  UIADD3 UR16, UPT, UPT, UR13, 0x2c400, URZ ;  /* 0x0002c4000d107890 */ /* 0x000fe2000fffe0ff */
[----:B------:R-:W-:Y:S01]  /*2060*/  UMOV UR18, UR42 ;  /* 0x0000002a00127c82 */ /* 0x000fe20008000000 */
[----:B------:R-:W-:Y:S01]  /*2070*/  UMOV UR19, UR27 ;  /* 0x0000001b00137c82 */ /* 0x000fe20008000000 */
[----:B------:R-:W-:Y:S01]  /*2080*/  UTMALDG.3D.MULTICAST.2CTA [UR40], [UR4], UR17, desc[UR46] ;  /* 0x00002e28040073b4 */ /* 0x000fe20008211811 */
[----:B------:R-:W-:Y:S01]  /*2090*/  UMOV UR20, UR60 ;  /* 0x0000003c00147c82 */ /* 0x000fe20008000000 */
[----:B------:R4:W-:Y:S01]  /*20a0*/  UTMALDG.3D.MULTICAST.2CTA [UR32], [UR4], UR17, desc[UR46] ;  /* 0x00002e20040073b4 */ /* 0x0009e20008211811 */
[----:B------:R-:W-:Y:S01]  /*20b0*/  UTMALDG.3D.2CTA [UR24], [UR14], desc[UR46] ;  /* 0x00002e180e0075b4 */ /* 0x000fe20008211000 */
[----:B------:R3:W-:Y:S01]  /*20c0*/  UTMALDG.3D.2CTA [UR8], [UR14], desc[UR46] ;  /* 0x00002e080e0075b4 */ /* 0x0007e20008211000 */
[----:B----4-:R-:W-:-:S02]  /*20d0*/  UMOV UR17, UR57 ;  /* 0x0000003900117c82 */ /* 0x010fc40008000000 */
[----:B------:R4:W-:Y:S01]  /*20e0*/  UTMALDG.3D.2CTA [UR16], [UR14], desc[UR46] ;  /* 0x00002e100e0075b4 */ /* 0x0009e20008211000 */
[----:B---3--:R-:W-:Y:S01]  /*20f0*/  UIADD3 UR8, UPT, UPT, UR13, 0x2e400, URZ ;  /* 0x0002e4000d087890 */ /* 0x008fe2000fffe0ff */
[----:B------:R-:W-:-:S08]  /*2100*/  UMOV UR10, UR34 ;  /* 0x00000022000a7c82 */ /* 0x000fd00008000000 */
[----:B------:R4:W-:Y:S02]  /*2110*/  UTMALDG.3D.2CTA [UR8], [UR14], desc[UR46] ;  /* 0x00002e080e0075b4 */ /* 0x0009e40008211000 */
[----:B----4-:R-:W-:Y:S01]  /*2120*/  NOP ;  /* 0x0000000000007918 */ /* 0x010fe20000000000 */
.L_x_32:
[----:B------:R-:W-:Y:S05]  /*2130*/  BSYNC.RECONVERGENT B0 ;  /* 0x0000000000007941 */ /* 0x000fea0003800200 */
.L_x_31:
[----:B------:R-:W-:Y:S01]  /*2140*/  UIADD3 UR42, UPT, UPT, UR42, 0x80, URZ ;  /* 0x000000802a2a7890 */ /* 0x000fe2000fffe0ff */
[----:B------:R-:W-:Y:S01]  /*2150*/  UMOV UR6, UR23 ;  /* 0x0000001700067c82 */ /* 0x000fe20008000000 */
[----:B------:R-:W-:Y:S01]  /*2160*/  UMOV UR21, UR38 ;  /* 0x0000002600157c82 */ /* 0x000fe20008000000 */
[----:B------:R-:W-:Y:S09]  /*2170*/  BRA.U UP2, `(.L_x_33) ;  /* 0xfffffff902ac7547 */ /* 0x000ff2000b83ffff */
.L_x_25:
[----:B------:R-:W-:Y:S01]  /*2180*/  ULEA UR4, UR23, UR22, 0x3 ;  /* 0x0000001617047291 */ /* 0x000fe2000f8e18ff */
[----:B-12---:R-:W-:Y:S01]  /*2190*/  SHF.L.U32 R0, R12, 0x1f, RZ ;  /* 0x0000001f0c007819 */ /* 0x006fe200000006ff */
[----:B------:R-:W-:Y:S01]  /*21a0*/  @!P2 SYNCS.ARRIVE.TRANS64.A1T0 RZ, [UR22+0x68], RZ ;  /* 0x000068ffffffa9a7 */ /* 0x000fe20008100016 */
[----:B------:R-:W-:-:S06]  /*21b0*/  UISETP.GT.AND UP0, UPT, UR65, UR64, UPT ;  /* 0x000000404100728c */ /* 0x000fcc000bf04270 */
[----:B---3--:R1:W2:Y:S03]  /*21c0*/  SYNCS.PHASECHK.TRANS64.TRYWAIT P1, [UR4+0x10], R0 ;  /* 0x00001000ff0075a7 */ /* 0x0082a60008021104 */
[----:B------:R-:W-:Y:S05]  /*21d0*/  BRA.U !UP0, `(.L_x_34) ;  /* 0x0000000508587547 */ /* 0x000fea000b800000 */
[----:B------:R-:W-:Y:S01]  /*21e0*/  UIADD3 UR29, UPT, UPT, UR68, UR21, URZ ;  /* 0x00000015441d7290 */ /* 0x000fe2000fffe0ff */
[----:B------:R-:W-:-:S11]  /*21f0*/  UMOV UR6, UR23 ;  /* 0x0000001700067c82 */ /* 0x000fd60008000000 */
.L_x_42:
[----:B------:R-:W-:Y:S01]  /*2200*/  ULEA UR7, UR6, UR22, 0x3 ;  /* 0x0000001606077291 */ /* 0x000fe2000f8e18ff */
[----:B--2---:R-:W-:Y:S01]  /*2210*/  @P4 MOV R2, 0x30000 ;  /* 0x0003000000024802 */ /* 0x004fe20000000f00 */
[----:B--23--:R-:W-:Y:S10]  /*2220*/  @P1 BRA `(.L_x_35) ;  /* 0x00000000000c1947 */ /* 0x00cff40003800000 */
[----:B------:R-:W-:-:S04]  /*2230*/  SHF.L.U32 R3, R12, 0x1f, RZ ;  /* 0x0000001f0c037819 */ /* 0x000fc800000006ff */
[----:B------:R-:W2:Y:S02]  /*2240*/  SYNCS.PHASECHK.TRANS64.TRYWAIT P0, [UR7+0x10], R3 ;  /* 0x00001003ff0075a7 */ /* 0x000ea40008001107 */
[----:B--2---:R-:W-:Y:S05]  /*2250*/  @!P0 BRA `(.L_x_36) ;  /* 0x0000009000b08947 */ /* 0x004fea0003800000 */
.L_x_35:
[----:B------:R2:W-:Y:S01]  /*2260*/  @P4 SYNCS.ARRIVE.TRANS64 RZ, [UR7], R2 ;  /* 0x00000002ffff49a7 */ /* 0x0005e20008000007 */
[----:B------:R-:W-:-:S04]  /*2270*/  ULOP3.LUT UR4, UR37, 0x2, URZ, 0xfc, !UPT ;  /* 0x0000000225047892 */ /* 0x000fc8000f8efcff */
[----:B------:R-:W-:-:S09]  /*2280*/  UISETP.NE.AND UP0, UPT, UR4, 0x2, UPT ;  /* 0x000000020400788c */ /* 0x000fd2000bf05270 */
[----:B------:R-:W-:Y:S05]  /*2290*/  BRA.U UP0, `(.L_x_37) ;  /* 0x0000000100047547 */ /* 0x000fea000b800000 */
[----:B------:R-:W-:Y:S05]  /*22a0*/  BPT.TRAP 0x1 ;  /* 0x000000040000795c */ /* 0x000fea0000300000 */
.L_x_37:
[----:B------:R-:W-:Y:S04]  /*22b0*/  BSSY.RECONVERGENT B0, `(.L_x_38) ;  /* 0x0000003000007945 */ /* 0x000fe80003800200 */
[----:B------:R-:W-:Y:S05]  /*22c0*/  @!P3 BRA `(.L_x_39) ;  /* 0x000000000004b947 */ /* 0x000fea0003800000 */
[----:B------:R-:W-:Y:S05]  /*22d0*/  BPT.TRAP 0x1 ;  /* 0x000000040000795c */ /* 0x000fea0000300000 */
.L_x_39:
[----:B------:R-:W-:Y:S05]  /*22e0*/  BSYNC.RECONVERGENT B0 ;  /* 0x0000000000007941 */ /* 0x000fea0003800200 */
.L_x_38:
        /* <DEDUP_REMOVED lines=8> */
[----:B-1----:R-:W-:-:S04]  /*2370*/  SHF.L.U32 R0, R12, 0x1f, RZ ;  /* 0x0000001f0c007819 */ /* 0x002fc800000006ff */
[----:B------:R1:W3:Y:S01]  /*2380*/  SYNCS.PHASECHK.TRANS64.TRYWAIT P1, [UR4+0x10], R0 ;  /* 0x00001000ff0075a7 */ /* 0x0002e20008021104 */
[----:B------:R-:W-:Y:S05]  /*2390*/  @!P0 BRA `(.L_x_41) ;  /* 0x0000000000d48947 */ /* 0x000fea0003800000 */
[----:B------:R-:W-:Y:S02]  /*23a0*/  ULEA UR32, UR6, UR31, 0xe ;  /* 0x0000001f06207291 */ /* 0x000fe4000f8e70ff */
[----:B------:R-:W-:Y:S02]  /*23b0*/  UIADD3 UR4, UP1, UPT, UR54, 0x80, URZ ;  /* 0x0000008036047890 */ /* 0x000fe4000ff3e0ff */
[----:B------:R-:W-:Y:S02]  /*23c0*/  ULEA UR32, UR32, UR22, 0x2 ;  /* 0x0000001620207291 */ /* 0x000fe4000f8e10ff */
[----:B------:R-:W-:Y:S02]  /*23d0*/  USHF.L.U32 UR58, UR21, 0x7, URZ ;  /* 0x00000007153a7899 */ /* 0x000fe400080006ff */
[----:B------:R-:W-:Y:S02]  /*23e0*/  ULEA UR13, UR6, UR22, 0xf ;  /* 0x00000016060d7291 */ /* 0x000fe4000f8e78ff */
[----:B------:R-:W-:-:S02]  /*23f0*/  UIADD3 UR14, UP0, UPT, UR54, 0x180, URZ ;  /* 0x00000180360e7890 */ /* 0x000fc4000ff1e0ff */
[----:B------:R-:W-:Y:S02]  /*2400*/  ULOP3.LUT UR57, UR7, 0xfefffff8, URZ, 0xc0, !UPT ;  /* 0xfefffff807397892 */ /* 0x000fe4000f8ec0ff */
[----:B------:R-:W-:Y:S02]  /*2410*/  UIADD3.X UR5, UPT, UPT, URZ, UR55, URZ, UP1, !UPT ;  /* 0x00000037ff057290 */ /* 0x000fe40008ffe4ff */
[----:B------:R-:W-:Y:S02]  /*2420*/  UIADD3 UR56, UPT, UPT, UR32, 0x8400, URZ ;  /* 0x0000840020387890 */ /* 0x000fe4000fffe0ff */
[----:B------:R-:W-:Y:S02]  /*2430*/  UPRMT UR16, URZ, 0x5410, UR30 ;  /* 0x00005410ff107896 */ /* 0x000fe4000800001e */
[----:B------:R-:W-:Y:S02]  /*2440*/  UIADD3 UR50, UPT, UPT, UR58, 0x20, URZ ;  /* 0x000000203a327890 */ /* 0x000fe4000fffe0ff */
[----:B------:R-:W-:-:S02]  /*2450*/  UIADD3 UR48, UPT, UPT, UR32, 0xc400, URZ ;  /* 0x0000c40020307890 */ /* 0x000fc4000fffe0ff */
[----:B------:R-:W-:Y:S02]  /*2460*/  UIADD3 UR42, UPT, UPT, UR58, 0x40, URZ ;  /* 0x000000403a2a7890 */ /* 0x000fe4000fffe0ff */
[----:B------:R-:W-:Y:S02]  /*2470*/  UIADD3 UR40, UPT, UPT, UR32, 0x10400, URZ ;  /* 0x0001040020287890 */ /* 0x000fe4000fffe0ff */
[----:B------:R-:W-:Y:S02]  /*2480*/  UIADD3 UR34, UPT, UPT, UR58, 0x60, URZ ;  /* 0x000000603a227890 */ /* 0x000fe4000fffe0ff */
[----:B------:R-:W-:Y:S02]  /*2490*/  UIADD3 UR32, UPT, UPT, UR32, 0x14400, URZ ;  /* 0x0001440020207890 */ /* 0x000fe4000fffe0ff */
[----:B------:R-:W-:Y:S02]  /*24a0*/  UIADD3.X UR15, UPT, UPT, URZ, UR55, URZ, UP0, !UPT ;  /* 0x00000037ff0f7290 */ /* 0x000fe400087fe4ff */
[----:B------:R-:W-:-:S02]  /*24b0*/  UIADD3 UR24, UPT, UPT, UR13, 0x28400, URZ ;  /* 0x000284000d187890 */ /* 0x000fc4000fffe0ff */
        /* <DEDUP_REMOVED lines=26> */
[----:B------:R4:W-:Y:S01]  /*2660*/  UTMALDG.3D.MULTICAST.2CTA [UR32], [UR4], UR16, desc[UR46] ;  /* 0x00002e20040073b4 */ /* 0x0009e20008211810 */
[----:B------:R-:W-:Y:S01]  /*2670*/  UTMALDG.3D.2CTA [UR24], [UR14], desc[UR46] ;  /* 0x00002e180e0075b4 */ /* 0x000fe20008211000 */
[----:B------:R2:W-:Y:S01]  /*2680*/  UTMALDG.3D.2CTA [UR8], [UR14], desc[UR46] ;  /* 0x00002e080e0075b4 */ /* 0x0005e20008211000 */
[----:B----4-:R-:W-:-:S09]  /*2690*/  UIADD3 UR16, UPT, UPT, UR13, 0x2c400, URZ ;  /* 0x0002c4000d107890 */ /* 0x010fd2000fffe0ff */
[----:B------:R4:W-:Y:S01]  /*26a0*/  UTMALDG.3D.2CTA [UR16], [UR14], desc[UR46] ;  /* 0x00002e100e0075b4 */ /* 0x0009e20008211000 */
[----:B--2---:R-:W-:Y:S01]  /*26b0*/  UIADD3 UR8, UPT, UPT, UR13, 0x2e400, URZ ;  /* 0x0002e4000d087890 */ /* 0x004fe2000fffe0ff */
[----:B------:R-:W-:-:S08]  /*26c0*/  UMOV UR10, UR34 ;  /* 0x00000022000a7c82 */ /* 0x000fd00008000000 */
[----:B------:R4:W-:Y:S02]  /*26d0*/  UTMALDG.3D.2CTA [UR8], [UR14], desc[UR46] ;  /* 0x00002e080e0075b4 */ /* 0x0009e40008211000 */
[----:B----4-:R-:W-:Y:S01]  /*26e0*/  NOP ;  /* 0x0000000000007918 */ /* 0x010fe20000000000 */
.L_x_41:
[----:B------:R-:W-:Y:S05]  /*26f0*/  BSYNC.RECONVERGENT B0 ;  /* 0x0000000000007941 */ /* 0x000fea0003800200 */
.L_x_40:
[----:B------:R-:W-:Y:S01]  /*2700*/  UIADD3 UR21, UPT, UPT, UR21, 0x1, URZ ;  /* 0x0000000115157890 */ /* 0x000fe2000fffe0ff */
[----:B------:R-:W-:-:S03]  /*2710*/  UMOV UR6, UR23 ;  /* 0x0000001700067c82 */ /* 0x000fc60008000000 */
[----:B------:R-:W-:-:S09]  /*2720*/  UISETP.NE.AND UP0, UPT, UR21, UR29, UPT ;  /* 0x0000001d1500728c */ /* 0x000fd2000bf05270 */
[----:B------:R-:W-:Y:S05]  /*2730*/  BRA.U UP0, `(.L_x_42) ;  /* 0xfffffff900b07547 */ /* 0x000fea000b83ffff */
.L_x_34:
[C---:B------:R-:W-:Y:S01]  /*2740*/  LEA R3, R11.reuse, UR22, 0x3 ;  /* 0x000000160b037c11 */ /* 0x040fe2000f8e18ff */
[----:B------:R-:W-:Y:S01]  /*2750*/  NOP ;  /* 0x0000000000007918 */ /* 0x000fe20000000000 */
[----:B-1----:R-:W-:Y:S02]  /*2760*/  SHF.L.U32 R0, R10, 0x1f, RZ ;  /* 0x0000001f0a007819 */ /* 0x002fe400000006ff */
[----:B------:R-:W-:Y:S02]  /*2770*/  LEA R4, R11, UR22, 0x4 ;  /* 0x000000160b047c11 */ /* 0x000fe4000f8e20ff */
[----:B------:R-:W1:Y:S02]  /*2780*/  SYNCS.PHASECHK.TRANS64.TRYWAIT P0, [R3+URZ+0x70], R0 ;  /* 0x00007000030075a7 */ /* 0x000e6400080011ff */
[----:B-1----:R-:W-:Y:S05]  /*2790*/  @!P0 BRA `(.L_x_43) ;  /* 0x0000008c00788947 */ /* 0x002fea0003800000 */
.L_x_190:
[----:B------:R-:W4:Y:S01]  /*27a0*/  LDS.128 R4, [R4+0x100] ;  /* 0x0001000004047984 */ /* 0x000f220000000c00 */
[----:B------:R-:W-:Y:S01]  /*27b0*/  UISETP.GE.AND UP0, UPT, UR39, 0x1, UPT ;  /* 0x000000012700788c */ /* 0x000fe2000bf06270 */
[----:B------:R-:W-:Y:S01]  /*27c0*/  @!PT LDS RZ, [RZ] ;  /* 0x00000000fffff984 */ /* 0x000fe20000000800 */
[----:B------:R-:W-:Y:S01]  /*27d0*/  @!PT LDS RZ, [RZ] ;  /* 0x00000000fffff984 */ /* 0x000fe20000000800 */
[----:B------:R-:W-:Y:S01]  /*27e0*/  @!PT LDS RZ, [RZ] ;  /* 0x00000000fffff984 */ /* 0x000fe20000000800 */
[----:B------:R-:W-:Y:S01]  /*27f0*/  @!PT LDS RZ, [RZ] ;  /* 0x00000000fffff984 */ /* 0x000fe20000000800 */
[----:B------:R1:W-:Y:S06]  /*2800*/  MEMBAR.ALL.CTA ;  /* 0x0000000000007992 */ /* 0x0003ec0000008000 */
[----:B-1----:R-:W1:Y:S01]  /*2810*/  FENCE.VIEW.ASYNC.S ;  /* 0x00000000000073c6 */ /* 0x002e620000000000 */
[----:B----4-:R-:W-:-:S13]  /*2820*/  LOP3.LUT P0, RZ, R6, 0x1, RZ, 0xc0, !PT ;  /* 0x0000000106ff7812 */ /* 0x010fda000780c0ff */
[----:B-1----:R-:W-:Y:S01]  /*2830*/  VOTEU.ANY UP1, P0 ;  /* 0x0000000000ff7886 */ /* 0x002fe20000020100 */
[----:B------:R-:W-:-:S13]  /*2840*/  PLOP3.LUT P0, PT, PT, PT, UP1, 0x80, 0x8 ;  /* 0x000000000008781c */ /* 0x000fda0003f0f018 */
[----:B------:R-:W-:Y:S02]  /*2850*/  @P0 LOP3.LUT R0, R5, 0xffff, RZ, 0xc0, !PT ;  /* 0x0000ffff05000812 */ /* 0x000fe400078ec0ff */
[----:B--2---:R-:W-:Y:S02]  /*2860*/  @P0 MOV R2, R4 ;  /* 0x0000000400020202 */ /* 0x004fe40000000f00 */
[----:B------:R-:W-:Y:S01]  /*2870*/  @P0 R2UR UR5, R0 ;  /* 0x00000000000502ca */ /* 0x000fe200000e0000 */
[----:B------:R-:W-:Y:S01]  /*2880*/  VIADD R0, R3, 0x80 ;  /* 0x0000008003007836 */ /* 0x000fe20000000000 */
[----:B------:R-:W-:Y:S02]  /*2890*/  @P0 SHF.R.U32.HI R4, RZ, 0x10, R5 ;  /* 0x00000010ff040819 */ /* 0x000fe40000011605 */
[----:B------:R-:W-:Y:S02]  /*28a0*/  @P0 R2UR UR6, R2 ;  /* 0x00000000020602ca */ /* 0x000fe400000e0000 */
[----:B------:R-:W-:-:S02]  /*28b0*/  PRMT R0, RZ, 0x654, R0 ;  /* 0x00000654ff007816 */ /* 0x000fc40000000000 */
[----:B------:R-:W-:Y:S02]  /*28c0*/  @P0 R2UR UR4, R4 ;  /* 0x00000000040402ca */ /* 0x000fe400000e0000 */
[----:B------:R1:W-:Y:S03]  /*28d0*/  SYNCS.ARRIVE.TRANS64.RED.A1T0 RZ, [R0+URZ], RZ ;  /* 0x000000ff00ff79a7 */ /* 0x0003e600081004ff */
[----:B------:R-:W-:-:S04]  /*28e0*/  @UP1 UMOV UR45, UR5 ;  /* 0x00000005002d1c82 */ /* 0x000fc80008000000 */
[----:B------:R-:W-:-:S04]  /*28f0*/  @UP1 UMOV UR53, UR6 ;  /* 0x0000000600351c82 */ /* 0x000fc80008000000 */
[----:B------:R-:W-:Y:S01]  /*2900*/  @UP1 UMOV UR60, UR4 ;  /* 0x00000004003c1c82 */ /* 0x000fe20008000000 */
[----:B------:R-:W-:Y:S05]  /*2910*/  BRA.U !UP0, `(.L_x_44) ;  /* 0x0000000108d47547 */ /* 0x000fea000b800000 */
[----:B------:R-:W2:Y:S01]  /*2920*/  LDCU.128 UR12, c[0x0][0xb10] ;  /* 0x00016200ff0c77ac */ /* 0x000ea20008000c00 */
[----:B------:R-:W4:Y:S01]  /*2930*/  LDCU UR21, c[0x0][0xb20] ;  /* 0x00016400ff1577ac */ /* 0x000f220008000800 */
[----:B------:R-:W3:Y:S01]  /*2940*/  LDCU UR20, c[0x0][0xb0c] ;  /* 0x00016180ff1477ac */ /* 0x000ee20008000800 */
[----:B------:R-:W1:Y:S01]  /*2950*/  LDCU.64 UR8, c[0x0][0xb28] ;  /* 0x00016500ff0877ac */ /* 0x000e620008000a00 */
[----:B------:R-:W-:Y:S02]  /*2960*/  UISETP.NE.AND UP3, UPT, UR39, 0x1, UPT ;  /* 0x000000012700788c */ /* 0x000fe4000bf65270 */
[----:B--2---:R-:W-:Y:S02]  /*2970*/  UIMAD.WIDE.U32 UR6, UR62, UR15, URZ ;  /* 0x0000000f3e0672a5 */ /* 0x004fe4000f8e00ff */
[----:B------:R-:W-:Y:S02]  /*2980*/  UIMAD.WIDE.U32 UR4, UR63, UR12, URZ ;  /* 0x0000000c3f0472a5 */ /* 0x000fe4000f8e00ff */
[----:B------:R-:W-:-:S02]  /*2990*/  UISETP.NE.AND UP0, UPT, UR14, 0x1, UPT ;  /* 0x000000010e00788c */ /* 0x000fc4000bf05270 */
[----:B------:R-:W-:Y:S01]  /*29a0*/  UIMAD.WIDE.U32 UR18, UR45, UR15, URZ ;  /* 0x0000000f2d1272a5 */ /* 0x000fe2000f8e00ff */
[----:B------:R-:W-:Y:S02]  /*29b0*/  UMOV UR6, UR7 ;  /* 0x0000000700067c82 */ /* 0x000fe40008000000 */
[----:B------:R-:W-:Y:S01]  /*29c0*/  UMOV UR4, UR5 ;  /* 0x0000000500047c82 */ /* 0x000fe20008000000 */
[----:B----4-:R-:W-:Y:S02]  /*29d0*/  USHF.R.U32.HI UR6, URZ, UR21, UR6 ;  /* 0x00000015ff067299 */ /* 0x010fe40008011606 */
[----:B---3--:R-:W-:Y:S02]  /*29e0*/  UISETP.NE.AND UP2, UPT, UR20, 0x1, UPT ;  /* 0x000000011400788c */ /* 0x008fe4000bf45270 */
[----:B------:R-:W-:Y:S02]  /*29f0*/  USHF.R.U32.HI UR4, URZ, UR13, UR4 ;  /* 0x0000000dff047299 */ /* 0x000fe40008011604 */
[----:B------:R-:W-:-:S02]  /*2a00*/  USEL UR5, UR62, UR6, !UP0 ;  /* 0x000000063e057287 */ /* 0x000fc4000c000000 */
[----:B------:R-:W-:Y:S02]  /*2a10*/  USEL UR6, UR63, UR4, !UP2 ;  /* 0x000000043f067287 */ /* 0x000fe4000d000000 */
[----:B-1----:R-:W-:Y:S01]  /*2a20*/  UIMAD.WIDE.U32 UR10, UR5, UR8, URZ ;  /* 0x00000008050a72a5 */ /* 0x002fe2000f8e00ff */
[----:B------:R-:W-:Y:S01]  /*2a30*/  UMOV UR4, UR19 ;  /* 0x0000001300047c82 */ /* 0x000fe20008000000 */
[----:B------:R-:W-:Y:S02]  /*2a40*/  UIMAD.WIDE.U32 UR16, UR53, UR12, URZ ;  /* 0x0000000c351072a5 */ /* 0x000fe4000f8e00ff */
[----:B------:R-:W-:-:S03]  /*2a50*/  UIMAD.WIDE.U32 UR18, UR6, UR8, URZ ;  /* 0x00000008061272a5 */ /* 0x000fc6000f8e00ff */
[----:B------:R-:W-:Y:S01]  /*2a60*/  UMOV UR10, UR11 ;  /* 0x0000000b000a7c82 */ /* 0x000fe20008000000 */
[----:B------:R-:W-:Y:S02]  /*2a70*/  USHF.R.U32.HI UR4, URZ, UR21, UR4 ;  /* 0x00000015ff047299 */ /* 0x000fe40008011604 */
[----:B------:R-:W-:Y:S01]  /*2a80*/  @UP3 USHF.R.U32.HI UR5, URZ, UR9, UR10 ;  /* 0x00000009ff053299 */ /* 0x000fe2000801160a */
[----:B------:R-:W-:Y:S01]  /*2a90*/  UMOV UR16, UR17 ;  /* 0x0000001100107c82 */ /* 0x000fe20008000000 */
[----:B------:R-:W-:Y:S01]  /*2aa0*/  UMOV UR18, UR19 ;  /* 0x0000001300127c82 */ /* 0x000fe20008000000 */
[----:B------:R-:W-:Y:S02]  /*2ab0*/  USHF.R.U32.HI UR13, URZ, UR13, UR16 ;  /* 0x0000000dff0d7299 */ /* 0x000fe40008011610 */
[----:B------:R-:W-:Y:S02]  /*2ac0*/  USEL UR4, UR45, UR4, !UP0 ;  /* 0x000000042d047287 */ /* 0x000fe4000c000000 */
[----:B------:R-:W-:-:S02]  /*2ad0*/  @UP3 USHF.R.U32.HI UR6, URZ, UR9, UR18 ;  /* 0x00000009ff063299 */ /* 0x000fc40008011612 */
[----:B------:R-:W-:Y:S02]  /*2ae0*/  UIMAD UR7, UR39, UR5, URZ ;  /* 0x00000005270772a4 */ /* 0x000fe4000f8e02ff */
[----:B------:R-:W-:Y:S02]  /*2af0*/  USEL UR5, UR53, UR13, !UP2 ;  /* 0x0000000d35057287 */ /* 0x000fe4000d000000 */
[----:B------:R-:W-:Y:S02]  /*2b00*/  UIMAD UR10, UR39, UR6, URZ ;  /* 0x00000006270a72a4 */ /* 0x000fe4000f8e02ff */
[----:B------:R-:W-:Y:S02]  /*2b10*/  UISETP.GE.AND UP0, UPT, UR4, UR7, UPT ;  /* 0x000000070400728c */ /* 0x000fe4000bf06270 */
[----:B------:R-:W-:Y:S02]  /*2b20*/  UIMAD.WIDE.U32 UR12, UR4, UR8, URZ ;  /* 0x00000008040c72a5 */ /* 0x000fe4000f8e00ff */
[----:B------:R-:W-:-:S02]  /*2b30*/  UISETP.GE.OR UP0, UPT, UR5, UR10, UP0 ;  /* 0x0000000a0500728c */ /* 0x000fc40008706670 */
        /* <DEDUP_REMOVED lines=19> */
.L_x_44:
[----:B------:R-:W2:Y:S02]  /*2c70*/  LDCU UR4, c[0x0][0xb30] ;  /* 0x00016600ff0477ac */ /* 0x000ea40008000800 */
[----:B--2---:R-:W-:-:S09]  /*2c80*/  UISETP.NE.AND UP0, UPT, UR4, 0x1, UPT ;  /* 0x000000010400788c */ /* 0x004fd2000bf05270 */
[----:B------:R-:W-:Y:S05]  /*2c90*/  BRA.U UP0, `(.L_x_45) ;  /* 0x0000000100447547 */ /* 0x000fea000b800000 */
[----:B------:R-:W2:Y:S01]  /*2ca0*/  LDCU.128 UR8, c[0x0][0xb10] ;  /* 0x00016200ff0877ac */ /* 0x000ea20008000c00 */
[----:B------:R-:W4:Y:S01]  /*2cb0*/  LDCU UR12, c[0x0][0xb0c] ;  /* 0x00016180ff0c77ac */ /* 0x000f220008000800 */
[----:B------:R-:W1:Y:S01]  /*2cc0*/  LDCU UR13, c[0x0][0xb20] ;  /* 0x00016400ff0d77ac */ /* 0x000e620008000800 */
[----:B--2---:R-:W-:Y:S02]  /*2cd0*/  UIMAD.WIDE.U32 UR6, UR53, UR8, URZ ;  /* 0x00000008350672a5 */ /* 0x004fe4000f8e00ff */
[----:B------:R-:W-:Y:S02]  /*2ce0*/  UIMAD.WIDE.U32 UR4, UR45, UR11, URZ ;  /* 0x0000000b2d0472a5 */ /* 0x000fe4000f8e00ff */
[----:B----4-:R-:W-:Y:S02]  /*2cf0*/  UISETP.NE.AND UP2, UPT, UR12, 0x1, UPT ;  /* 0x000000010c00788c */ /* 0x010fe4000bf45270 */
[----:B------:R-:W-:Y:S01]  /*2d00*/  UISETP.NE.AND UP0, UPT, UR10, 0x1, UPT ;  /* 0x000000010a00788c */ /* 0x000fe2000bf05270 */
[----:B------:R-:W-:-:S02]  /*2d10*/  UMOV UR6, UR7 ;  /* 0x0000000700067c82 */ /* 0x000fc40008000000 */
[----:B------:R-:W-:Y:S01]  /*2d20*/  UMOV UR4, UR5 ;  /* 0x0000000500047c82 */ /* 0x000fe20008000000 */
[----:B------:R-:W-:Y:S02]  /*2d30*/  USHF.R.U32.HI UR6, URZ, UR9, UR6 ;  /* 0x00000009ff067299 */ /* 0x000fe40008011606 */
[----:B-1----:R-:W-:Y:S02]  /*2d40*/  USHF.R.U32.HI UR4, URZ, UR13, UR4 ;  /* 0x0000000dff047299 */ /* 0x002fe40008011604 */
[----:B------:R-:W-:Y:S02]  /*2d50*/  USEL UR5, UR53, UR6, !UP2 ;  /* 0x0000000635057287 */ /* 0x000fe4000d000000 */
[----:B------:R-:W-:-:S04]  /*2d60*/  USEL UR4, UR45, UR4, !UP0 ;  /* 0x000000042d047287 */ /* 0x000fc8000c000000 */
[----:B------:R-:W-:Y:S02]  /*2d70*/  UIADD3 UR6, UPT, UPT, UR5, -UR4, URZ ;  /* 0x8000000405067290 */ /* 0x000fe4000fffe0ff */
[----:B------:R-:W-:Y:S02]  /*2d80*/  UIADD3 UR4, UPT, UPT, -UR5, UR4, URZ ;  /* 0x0000000405047290 */ /* 0x000fe4000fffe1ff */
[----:B------:R-:W-:Y:S02]  /*2d90*/  UIMAD UR45, UR6, UR10, UR45 ;  /* 0x0000000a062d72a4 */ /* 0x000fe4000f8e022d */
[----:B------:R-:W-:-:S12]  /*2da0*/  UIMAD UR53, UR4, UR12, UR53 ;  /* 0x0000000c043572a4 */ /* 0x000fd8000f8e0235 */
.L_x_45:
[----:B------:R-:W-:Y:S01]  /*2db0*/  VIADD R11, R11, 0x1 ;  /* 0x000000010b0b7836 */ /* 0x000fe20000000000 */
[----:B------:R-:W-:Y:S02]  /*2dc0*/  R2UR UR5, R58 ;  /* 0x000000003a0572ca */ /* 0x000fe400000e0000 */
[----:B------:R-:W-:Y:S02]  /*2dd0*/  R2UR UR4, R57 ;  /* 0x00000000390472ca */ /* 0x000fe400000e0000 */
[C---:B------:R-:W-:Y:S02]  /*2de0*/  ISETP.NE.AND P0, PT, R11.reuse, 0x2, PT ;  /* 0x000000020b00780c */ /* 0x040fe40003f05270 */
[----:B------:R-:W-:Y:S02]  /*2df0*/  PLOP3.LUT P2, PT, PT, PT, PT, 0x80, 0x8 ;  /* 0x000000000008781c */ /* 0x000fe40003f4f070 */
[----:B-1----:R-:W-:Y:S02]  /*2e00*/  SEL R0, RZ, 0x1, P0 ;  /* 0x00000001ff007807 */ /* 0x002fe40000000000 */
[----:B------:R-:W-:-:S02]  /*2e10*/  SEL R11, R11, RZ, P0 ;  /* 0x000000ff0b0b7207 */ /* 0x000fc40000000000 */
[----:B------:R-:W-:Y:S01]  /*2e20*/  LOP3.LUT R10, R10, R0, RZ, 0x3c, !PT ;  /* 0x000000000a0a7212 */ /* 0x000fe200078e3cff */
[----:B------:R-:W-:Y:S02]  /*2e30*/  UIADD3 UR16, UPT, UPT, UR53, UR5, URZ ;  /* 0x0000000535107290 */ /* 0x000fe4000fffe0ff */
[----:B------:R-:W-:Y:S01]  /*2e40*/  UIADD3 UR20, UPT, UPT, UR45, UR4, URZ ;  /* 0x000000042d147290 */ /* 0x000fe2000fffe0ff */
[----:B------:R-:W-:Y:S11]  /*2e50*/  BRA.U UP1, `(.L_x_46) ;  /* 0xffffffe901f47547 */ /* 0x000ff6000b83ffff */
[----:B------:R-:W-:Y:S01]  /*2e60*/  UIADD3 UR22, UPT, UPT, UR22, 0x10, URZ ;  /* 0x0000001016167890 */ /* 0x000fe2000fffe0ff */
[----:B------:R-:W-:-:S03]  /*2e70*/  SHF.L.U32 R2, R12, 0x1f, RZ ;  /* 0x0000001f0c027819 */ /* 0x000fc600000006ff */
[----:B------:R-:W-:-:S09]  /*2e80*/  ULEA UR4, UR23, UR22, 0x3 ;  /* 0x0000001617047291 */ /* 0x000fd2000f8e18ff */
[----:B------:R-:W1:Y:S02]  /*2e90*/  SYNCS.PHASECHK.TRANS64.TRYWAIT P0, [UR4], R2 ;  /* 0x00000002ff0075a7 */ /* 0x000e640008001104 */
[----:B-1----:R-:W-:Y:S05]  /*2ea0*/  @!P0 BRA `(.L_x_47) ;  /* 0x0000008400c88947 */ /* 0x002fea0003800000 */
.L_x_192:
[----:B------:R-:W-:-:S04]  /*2eb0*/  UIADD3 UR4, UPT, UPT, UR23, 0x1, URZ ;  /* 0x0000000117047890 */ /* 0x000fc8000fffe0ff */
[----:B------:R-:W-:-:S04]  /*2ec0*/  UISETP.NE.AND UP0, UPT, UR4, 0x2, UPT ;  /* 0x000000020400788c */ /* 0x000fc8000bf05270 */
[----:B------:R-:W-:Y:S02]  /*2ed0*/  USEL UR5, URZ, 0x1, UP0 ;  /* 0x00000001ff057887 */ /* 0x000fe40008000000 */
[----:B------:R-:W-:-:S04]  /*2ee0*/  USEL UR4, UR4, URZ, UP0 ;  /* 0x000000ff04047287 */ /* 0x000fc80008000000 */
[----:B------:R-:W-:Y:S01]  /*2ef0*/  ULEA UR4, UR4, UR22, 0x3 ;  /* 0x0000001604047291 */ /* 0x000fe2000f8e18ff */
[----:B-1----:R-:W-:-:S04]  /*2f00*/  LOP3.LUT R2, R12, UR5, RZ, 0x3c, !PT ;  /* 0x000000050c027c12 */ /* 0x002fc8000f8e3cff */
[----:B------:R-:W-:Y:S01]  /*2f10*/  SHF.L.U32 R2, R2, 0x1f, RZ ;  /* 0x0000001f02027819 */ /* 0x000fe200000006ff */
[----:B------:R-:W-:-:S07]  /*2f20*/  IMAD.U32 R0, RZ, RZ, UR4 ;  /* 0x00000004ff007e24 */ /* 0x000fce000f8e00ff */
.L_x_48:
[----:B-1----:R1:W2:Y:S02]  /*2f30*/  SYNCS.PHASECHK.TRANS64.TRYWAIT P0, [R0+URZ], R2 ;  /* 0x00000002000075a7 */ /* 0x0022a400080011ff */
[----:B--2---:R-:W-:Y:S05]  /*2f40*/  @!P0 NANOSLEEP.SYNCS 0x989680 ;  /* 0x009896800000895d */ /* 0x004fea0003900000 */
[----:B------:R-:W2:Y:S02]  /*2f50*/  @!P0 SYNCS.PHASECHK.TRANS64 P0, [R0+URZ], R2 ;  /* 0x00000002000085a7 */ /* 0x000ea400080010ff */
[----:B--2---:R-:W-:Y:S05]  /*2f60*/  @P0 EXIT ;  /* 0x000000000000094d */ /* 0x004fea0003800000 */
[----:B------:R-:W-:Y:S05]  /*2f70*/  BRA `(.L_x_48) ;  /* 0xfffffffc00ec7947 */ /* 0x000fea000383ffff */
.L_x_22:
[----:B------:R-:W-:-:S04]  /*2f80*/  UISETP.NE.AND UP0, UPT, UR61, URZ, UPT ;  /* 0x000000ff3d00728c */ /* 0x000fc8000bf05270 */
[----:B------:R-:W-:-:S09]  /*2f90*/  UISETP.NE.OR UP0, UPT, UR21, 0x1, UP0 ;  /* 0x000000011500788c */ /* 0x000fd20008705670 */
[----:B------:R-:W-:Y:S05]  /*2fa0*/  BRA.U UP0, `(.L_x_49) ;  /* 0x00000005004c7547 */ /* 0x000fea000b800000 */
[----:B------:R-:W-:Y:S01]  /*2fb0*/  HFMA2 R3, -RZ, RZ, 0, 0 ;  /* 0x00000000ff037431 */ /* 0x000fe200000001ff */
[----:B------:R-:W-:Y:S01]  /*2fc0*/  ISETP.GE.U32.AND P2, PT, R5, 0x8, PT ;  /* 0x000000080500780c */ /* 0x000fe20003f46070 */
[----:B------:R-:W-:Y:S01]  /*2fd0*/  IMAD.MOV.U32 R12, RZ, RZ, 0x1 ;  /* 0x00000001ff0c7424 */ /* 0x000fe200078e00ff */
[----:B------:R-:W-:Y:S01]  /*2fe0*/  CS2R R6, SRZ ;  /* 0x0000000000067805 */ /* 0x000fe2000001ff00 */
[----:B------:R-:W-:Y:S01]  /*2ff0*/  IMAD.MOV.U32 R4, RZ, RZ, RZ ;  /* 0x000000ffff047224 */ /* 0x000fe200078e00ff */
[----:B------:R-:W-:Y:S01]  /*3000*/  UMOV UR6, 0x400 ;  /* 0x0000040000067882 */ /* 0x000fe20000000000 */
[----:B------:R-:W-:Y:S01]  /*3010*/  UMOV UR5, URZ ;  /* 0x000000ff00057c82 */ /* 0x000fe20008000000 */
[----:B------:R-:W-:-:S12]  /*3020*/  ULEA UR6, UR61, UR6, 0x18 ;  /* 0x000000063d067291 */ /* 0x000fd8000f8ec0ff */
.L_x_53:
[----:B------:R-:W-:Y:S02]  /*3030*/  LEA R0, R3, UR6, 0x3 ;  /* 0x0000000603007c11 */ /* 0x000fe4000f8e18ff */
[----:B------:R-:W-:-:S03]  /*3040*/  SHF.L.U32 R8, R4, 0x1f, RZ ;  /* 0x0000001f04087819 */ /* 0x000fc600000006ff */
[----:B------:R-:W-:Y:S01]  /*3050*/  VIADD R9, R0, 0xe0 ;  /* 0x000000e000097836 */ /* 0x000fe20000000000 */
[----:B------:R-:W2:Y:S02]  /*3060*/  SYNCS.PHASECHK.TRANS64.TRYWAIT P0, [R0+URZ+0xd0], R8 ;  /* 0x0000d008000075a7 */ /* 0x000ea400080011ff */
[----:B--2---:R-:W-:Y:S05]  /*3070*/  @!P0 BRA `(.L_x_50) ;  /* 0x00000084006c8947 */ /* 0x004fea0003800000 */
.L_x_193:
[----:B------:R-:W-:Y:S01]  /*3080*/  ULEA UR4, UR5, UR6, 0x3 ;  /* 0x0000000605047291 */ /* 0x000fe2000f8e18ff */
[----:B--2---:R-:W-:Y:S01]  /*3090*/  PRMT R0, RZ, 0x654, R9 ;  /* 0x00000654ff007816 */ /* 0x004fe20000000009 */
[----:B------:R-:W-:Y:S01]  /*30a0*/  @!P2 IMAD.MOV.U32 R8, RZ, RZ, 0x10 ;  /* 0x00000010ff08a424 */ /* 0x000fe200078e00ff */
[----:B------:R-:W-:Y:S01]  /*30b0*/  SHF.L.U32 R9, R12, 0x1f, RZ ;  /* 0x0000001f0c097819 */ /* 0x000fe200000006ff */
[----:B------:R-:W-:Y:S01]  /*30c0*/  UIADD3 UR7, UPT, UPT, UR4, 0x70, URZ ;  /* 0x0000007004077890 */ /* 0x000fe2000fffe0ff */
[----:B------:R2:W-:Y:S05]  /*30d0*/  SYNCS.ARRIVE.TRANS64.RED.A1T0 RZ, [R0+URZ], RZ ;  /* 0x000000ff00ff79a7 */ /* 0x0005ea00081004ff */
[----:B------:R-:W-:Y:S01]  /*30e0*/  IMAD.U32 R10, RZ, RZ, UR7 ;  /* 0x00000007ff0a7e24 */ /* 0x000fe2000f8e00ff */
[----:B------:R-:W3:Y:S04]  /*30f0*/  SYNCS.PHASECHK.TRANS64.TRYWAIT P0, [UR4+0x80], R9 ;  /* 0x00008009ff0075a7 */ /* 0x000ee80008001104 */
[----:B------:R-:W-:Y:S01]  /*3100*/  PRMT R10, R5, 0x654, R10 ;  /* 0x00000654050a7816 */ /* 0x000fe2000000000a */
[----:B--23--:R-:W-:Y:S06]  /*3110*/  @!P0 BRA `(.L_x_51) ;  /* 0x0000008400588947 */ /* 0x00cfec0003800000 */
.L_x_195:
[----:B------:R-:W-:Y:S01]  /*3120*/  ULEA UR8, UR5, UR6, 0x4 ;  /* 0x0000000605087291 */ /* 0x000fe2000f8e20ff */
[----:B------:R-:W-:Y:S01]  /*3130*/  SEL R2, R10, R2, !P2 ;  /* 0x000000020a027207 */ /* 0x000fe20005000000 */
[----:B------:R-:W-:Y:S01]  /*3140*/  UIADD3 UR9, UPT, UPT, UR4, 0x70, URZ ;  /* 0x0000007004097890 */ /* 0x000fe2000fffe0ff */
[----:B--2---:R-:W-:Y:S01]  /*3150*/  LEA R0, R7, UR6, 0x3 ;  /* 0x0000000607007c11 */ /* 0x004fe2000f8e18ff */
[----:B------:R-:W-:Y:S01]  /*3160*/  UIADD3 UR8, UPT, UPT, UR8, 0x100, URZ ;  /* 0x0000010008087890 */ /* 0x000fe2000fffe0ff */
[----:B------:R2:W-:Y:S01]  /*3170*/  @!P2 SYNCS.ARRIVE.TRANS64.RED RZ, [R2+URZ], R8 ;  /* 0x0000000802ffa9a7 */ /* 0x0005e200080004ff */
[----:B------:R-:W-:Y:S01]  /*3180*/  UIADD3 UR4, UPT, UPT, UR5, 0x1, URZ ;  /* 0x0000000105047890 */ /* 0x000fe2000fffe0ff */
[----:B------:R-:W-:-:S03]  /*3190*/  VIADD R3, R3, 0x1 ;  /* 0x0000000103037836 */ /* 0x000fc60000000000 */
[----:B------:R-:W-:Y:S02]  /*31a0*/  UISETP.NE.AND UP0, UPT, UR4, 0x2, UPT ;  /* 0x000000020400788c */ /* 0x000fe4000bf05270 */
[----:B------:R-:W-:Y:S01]  /*31b0*/  ISETP.NE.AND P0, PT, R3, 0x2, PT ;  /* 0x000000020300780c */ /* 0x000fe20003f05270 */
[----:B------:R-:W-:Y:S06]  /*31c0*/  UGETNEXTWORKID.BROADCAST [UR8], [UR9] ;  /* 0x00000000080073ca */ /* 0x000fec0008000100 */
[----:B------:R-:W-:Y:S02]  /*31d0*/  USEL UR7, URZ, 0x1, UP0 ;  /* 0x00000001ff077887 */ /* 0x000fe40008000000 */
[----:B------:R-:W-:-:S04]  /*31e0*/  USEL UR5, UR4, URZ, UP0 ;  /* 0x000000ff04057287 */ /* 0x000fc80008000000 */
[----:B------:R-:W-:Y:S02]  /*31f0*/  LOP3.LUT R12, R12, UR7, RZ, 0x3c, !PT ;  /* 0x000000070c0c7c12 */ /* 0x000fe4000f8e3cff */
[----:B--2---:R-:W-:-:S04]  /*3200*/  SHF.L.U32 R8, R6, 0x1f, RZ ;  /* 0x0000001f06087819 */ /* 0x004fc800000006ff */
[----:B------:R-:W2:Y:S02]  /*3210*/  SYNCS.PHASECHK.TRANS64.TRYWAIT P1, [R0+URZ+0x70], R8 ;  /* 0x00007008000075a7 */ /* 0x000ea400080211ff */
[----:B--2---:R-:W-:Y:S05]  /*3220*/  @!P1 BRA `(.L_x_52) ;  /* 0x00000084002c9947 */ /* 0x004fea0003800000 */
.L_x_196:
[----:B--2---:R-:W-:Y:S01]  /*3230*/  LEA R8, R7, UR6, 0x4 ;  /* 0x0000000607087c11 */ /* 0x004fe2000f8e20ff */
[----:B------:R-:W-:Y:S01]  /*3240*/  VIADD R0, R0, 0x80 ;  /* 0x0000008000007836 */ /* 0x000fe20000000000 */
[----:B------:R-:W-:Y:S01]  /*3250*/  SEL R3, R3, RZ, P0 ;  /* 0x000000ff03037207 */ /* 0x000fe20000000000 */
[----:B------:R-:W-:-:S03]  /*3260*/  VIADD R7, R7, 0x1 ;  /* 0x0000000107077836 */ /* 0x000fc60000000000 */
[----:B------:R-:W2:Y:S01]  /*3270*/  LDS.128 R8, [R8+0x100] ;  /* 0x0001000008087984 */ /* 0x000ea20000000c00 */
[----:B------:R-:W-:Y:S02]  /*3280*/  PRMT R0, RZ, 0x654, R0 ;  /* 0x00000654ff007816 */ /* 0x000fe40000000000 */
[C---:B------:R-:W-:Y:S01]  /*3290*/  ISETP.NE.AND P1, PT, R7.reuse, 0x2, PT ;  /* 0x000000020700780c */ /* 0x040fe20003f25270 */
[----:B------:R-:W-:Y:S01]  /*32a0*/  @!PT LDS RZ, [RZ] ;  /* 0x00000000fffff984 */ /* 0x000fe20000000800 */
[----:B------:R-:W-:Y:S01]  /*32b0*/  @!PT LDS RZ, [RZ] ;  /* 0x00000000fffff984 */ /* 0x000fe20000000800 */
[----:B------:R-:W-:Y:S01]  /*32c0*/  @!PT LDS RZ, [RZ] ;  /* 0x00000000fffff984 */ /* 0x000fe20000000800 */
[----:B------:R-:W-:Y:S01]  /*32d0*/  @!PT LDS RZ, [RZ] ;  /* 0x00000000fffff984 */ /* 0x000fe20000000800 */
[----:B------:R3:W-:Y:S06]  /*32e0*/  MEMBAR.ALL.CTA ;  /* 0x0000000000007992 */ /* 0x0007ec0000008000 */
[----:B---3--:R-:W3:Y:S01]  /*32f0*/  FENCE.VIEW.ASYNC.S ;  /* 0x00000000000073c6 */ /* 0x008ee20000000000 */
[----:B------:R-:W-:Y:S01]  /*3300*/  SEL R7, R7, RZ, P1 ;  /* 0x000000ff07077207 */ /* 0x000fe20000800000 */
[----:B---3--:R3:W-:Y:S01]  /*3310*/  SYNCS.ARRIVE.TRANS64.RED.A1T0 RZ, [R0+URZ], RZ ;  /* 0x000000ff00ff79a7 */ /* 0x0087e200081004ff */
[----:B--2---:R-:W-:-:S02]  /*3320*/  LOP3.LUT P3, RZ, R10, 0x1, RZ, 0xc0, !PT ;  /* 0x000000010aff7812 */ /* 0x004fc4000786c0ff */
[----:B------:R-:W-:-:S04]  /*3330*/  SEL R8, RZ, 0x1, P1 ;  /* 0x00000001ff087807 */ /* 0x000fc80000800000 */
[----:B------:R-:W-:Y:S02]  /*3340*/  LOP3.LUT R6, R6, R8, RZ, 0x3c, !PT ;  /* 0x0000000806067212 */ /* 0x000fe400078e3cff */
[----:B---3--:R-:W-:-:S04]  /*3350*/  SEL R0, RZ, 0x1, P0 ;  /* 0x00000001ff007807 */ /* 0x008fc80000000000 */
[----:B------:R-:W-:Y:S01]  /*3360*/  LOP3.LUT R4, R4, R0, RZ, 0x3c, !PT ;  /* 0x0000000004047212 */ /* 0x000fe200078e3cff */
[----:B------:R-:W-:Y:S06]  /*3370*/  @P3 BRA `(.L_x_53) ;  /* 0xfffffffc002c3947 */ /* 0x000fec000383ffff */
[----:B------:R-:W-:Y:S01]  /*3380*/  ULEA UR4, UR5, UR6, 0x3 ;  /* 0x0000000605047291 */ /* 0x000fe2000f8e18ff */
[----:B------:R-:W-:-:S08]  /*3390*/  SHF.L.U32 R2, R12, 0x1f, RZ ;  /* 0x0000001f0c027819 */ /* 0x000fd000000006ff */
[----:B------:R-:W2:Y:S02]  /*33a0*/  SYNCS.PHASECHK.TRANS64 P0, [UR4+0x80], R2 ;  /* 0x00008002ff0075a7 */ /* 0x000ea40008001004 */
[----:B--2---:R-:W-:Y:S05]  /*33b0*/  @P0 BRA `(.L_x_54) ;  /* 0x0000000000080947 */ /* 0x004fea0003800000 */
[----:B------:R-:W2:Y:S02]  /*33c0*/  SYNCS.PHASECHK.TRANS64.TRYWAIT P0, [UR4+0x80], R2 ;  /* 0x00008002ff0075a7 */ /* 0x000ea40008001104 */
[----:B--2---:R-:W-:Y:S05]  /*33d0*/  @!P0 BRA `(.L_x_55) ;  /* 0x0000008000d48947 */ /* 0x004fea0003800000 */
.L_x_54:
[----:B------:R-:W-:-:S04]  /*33e0*/  UIADD3 UR7, UPT, UPT, UR5, 0x1, URZ ;  /* 0x0000000105077890 */ /* 0x000fc8000fffe0ff */
[----:B------:R-:W-:-:S04]  /*33f0*/  UISETP.NE.AND UP0, UPT, UR7, 0x2, UPT ;  /* 0x000000020700788c */ /* 0x000fc8000bf05270 */
[----:B------:R-:W-:Y:S02]  /*3400*/  USEL UR8, URZ, 0x1, UP0 ;  /* 0x00000001ff087887 */ /* 0x000fe40008000000 */
[----:B------:R-:W-:-:S04]  /*3410*/  USEL UR7, UR7, URZ, UP0 ;  /* 0x000000ff07077287 */ /* 0x000fc80008000000 */
[----:B------:R-:W-:Y:S01]  /*3420*/  ULEA UR7, UR7, UR6, 0x3 ;  /* 0x0000000607077291 */ /* 0x000fe2000f8e18ff */
[----:B--2---:R-:W-:-:S04]  /*3430*/  LOP3.LUT R2, R12, UR8, RZ, 0x3c, !PT ;  /* 0x000000080c027c12 */ /* 0x004fc8000f8e3cff */
[----:B------:R-:W-:-:S04]  /*3440*/  SHF.L.U32 R0, R2, 0x1f, RZ ;  /* 0x0000001f02007819 */ /* 0x000fc800000006ff */
[----:B------:R-:W2:Y:S02]  /*3450*/  SYNCS.PHASECHK.TRANS64 P0, [UR7+0x80], R0 ;  /* 0x00008000ff0075a7 */ /* 0x000ea40008001007 */
[----:B-12---:R-:W-:Y:S05]  /*3460*/  @P0 EXIT ;  /* 0x000000000000094d */ /* 0x006fea0003800000 */
[----:B------:R-:W-:Y:S02]  /*3470*/  SHF.L.U32 R2, R2, 0x1f, RZ ;  /* 0x0000001f02027819 */ /* 0x000fe400000006ff */
[----:B------:R-:W-:-:S07]  /*3480*/  MOV R0, UR7 ;  /* 0x0000000700007c02 */ /* 0x000fce0008000f00 */
.L_x_56:
[----:B-1----:R1:W2:Y:S02]  /*3490*/  SYNCS.PHASECHK.TRANS64.TRYWAIT P0, [R0+URZ+0x80], R2 ;  /* 0x00008002000075a7 */ /* 0x0022a400080011ff */
[----:B--2---:R-:W-:Y:S05]  /*34a0*/  @!P0 NANOSLEEP.SYNCS 0x989680 ;  /* 0x009896800000895d */ /* 0x004fea0003900000 */
[----:B------:R-:W2:Y:S02]  /*34b0*/  @!P0 SYNCS.PHASECHK.TRANS64 P0, [R0+URZ+0x80], R2 ;  /* 0x00008002000085a7 */ /* 0x000ea400080010ff */
[----:B--2---:R-:W-:Y:S05]  /*34c0*/  @P0 EXIT ;  /* 0x000000000000094d */ /* 0x004fea0003800000 */
[----:B------:R-:W-:Y:S05]  /*34d0*/  BRA `(.L_x_56) ;  /* 0xfffffffc00ec7947 */ /* 0x000fea000383ffff */
.L_x_49:
[----:B------:R-:W-:Y:S05]  /*34e0*/  BRA.U UP5, `(.L_x_57) ;  /* 0x00000019054c7547 */ /* 0x000fea000b800000 */
[----:B------:R-:W-:Y:S01]  /*34f0*/  UMOV UR4, 0x40 ;  /* 0x0000004000047882 */ /* 0x000fe20000000000 */
[----:B------:R-:W-:Y:S01]  /*3500*/  NOP ;  /* 0x0000000000007918 */ /* 0x000fe20000000000 */
[----:B------:R-:W-:Y:S01]  /*3510*/  ULEA UR5, UR61, UR4, 0x18 ;  /* 0x000000043d057291 */ /* 0x000fe2000f8ec0ff */
[----:B------:R-:W-:Y:S02]  /*3520*/  UMOV UR6, 0x400 ;  /* 0x0000040000067882 */ /* 0x000fe40000000000 */
[----:B------:R-:W-:-:S06]  /*3530*/  ULEA UR6, UR61, UR6, 0x18 ;  /* 0x000000063d067291 */ /* 0x000fcc000f8ec0ff */
[----:B------:R-:W2:Y:S02]  /*3540*/  LDS.U8 R5, [UR5+0x1c] ;  /* 0x00001c05ff057984 */ /* 0x000ea40008000000 */
[----:B--2---:R-:W-:-:S13]  /*3550*/  ISETP.NE.AND P0, PT, R5, RZ, PT ;  /* 0x000000ff0500720c */ /* 0x004fda0003f05270 */
[----:B------:R-:W-:Y:S05]  /*3560*/  @P0 BRA `(.L_x_58) ;  /* 0x0000000400180947 */ /* 0x000fea0003800000 */
[----:B------:R-:W-:Y:S01]  /*3570*/  R2UR UR4, R2 ;  /* 0x00000000020472ca */ /* 0x000fe200000e0000 */
[----:B------:R-:W-:-:S12]  /*3580*/  UIADD3 UR7, UPT, UPT, UR5, 0x8, URZ ;  /* 0x0000000805077890 */ /* 0x000fd8000fffe0ff */
[----:B------:R-:W-:-:S09]  /*3590*/  UISETP.NE.U32.AND UP1, UPT, UR4, 0x1, UPT ;  /* 0x000000010400788c */ /* 0x000fd2000bf25070 */
[----:B------:R-:W-:Y:S05]  /*35a0*/  BRA.U !UP1, `(.L_x_59) ;  /* 0x0000000109a47547 */ /* 0x000fea000b800000 */
[----:B------:R-:W-:Y:S01]  /*35b0*/  ELECT P0, URZ, PT ;  /* 0x0000000000ff782f */ /* 0x000fe20003800000 */
[----:B------:R-:W-:-:S12]  /*35c0*/  BSSY B0, `(.L_x_59) ;  /* 0x0000027000007945 */ /* 0x000fd80003800000 */
[----:B------:R-:W-:Y:S05]  /*35d0*/  @!P0 BRA `(.L_x_60) ;  /* 0x0000000000948947 */ /* 0x000fea0003800000 */
[----:B------:R-:W-:-:S05]  /*35e0*/  UMOV UR4, 0x10 ;  /* 0x0000001000047882 */ /* 0x000fca0000000000 */
[----:B------:R-:W-:Y:S04]  /*35f0*/  DEPBAR.LE SB2, 0x36 ;  /* 0x0000ad800000791a */ /* 0x000fe80000000000 */
[----:B------:R-:W2:Y:S02]  /*3600*/  UTCATOMSWS.2CTA.FIND_AND_SET.ALIGN UP0, UR4, UR4 ;  /* 0x00000004000475e3 */ /* 0x000ea40008200800 */
[----:B--2---:R-:W-:Y:S01]  /*3610*/  MOV R12, UR4 ;  /* 0x00000004000c7c02 */ /* 0x004fe20008000f00 */
[----:B------:R-:W-:Y:S06]  /*3620*/  BRA.U UP0, `(.L_x_61) ;  /* 0x0000000100187547 */ /* 0x000fec000b800000 */
.L_x_62:
[----:B------:R-:W-:Y:S05]  /*3630*/  NANOSLEEP 0x64 ;  /* 0x000000640000795d */ /* 0x000fea0003800000 */
[----:B------:R-:W-:-:S05]  /*3640*/  UMOV UR4, 0x10 ;  /* 0x0000001000047882 */ /* 0x000fca0000000000 */
[----:B------:R-:W-:Y:S04]  /*3650*/  DEPBAR.LE SB2, 0x36 ;  /* 0x0000ad800000791a */ /* 0x000fe80000000000 */
[----:B------:R-:W2:Y:S02]  /*3660*/  UTCATOMSWS.2CTA.FIND_AND_SET.ALIGN UP0, UR4, UR4 ;  /* 0x00000004000475e3 */ /* 0x000ea40008200800 */
[----:B--2---:R-:W-:Y:S01]  /*3670*/  MOV R12, UR4 ;  /* 0x00000004000c7c02 */ /* 0x004fe20008000f00 */
[----:B------:R-:W-:Y:S05]  /*3680*/  BRA.U !UP0, `(.L_x_62) ;  /* 0xfffffffd08e87547 */ /* 0x000fea000b83ffff */
.L_x_61:
[----:B------:R-:W2:Y:S01]  /*3690*/  LDS R8, [UR5+0x10] ;  /* 0x00001005ff087984 */ /* 0x000ea20008000800 */
[----:B------:R-:W-:Y:S01]  /*36a0*/  R2UR UR4, R0 ;  /* 0x00000000000472ca */ /* 0x000fe200000e0000 */
[----:B------:R-:W-:-:S04]  /*36b0*/  IMAD.U32 R5, RZ, RZ, UR6 ;  /* 0x00000006ff057e24 */ /* 0x000fc8000f8e00ff */
[----:B------:R-:W-:-:S08]  /*36c0*/  VIADD R5, R5, 0x120 ;  /* 0x0000012005057836 */ /* 0x000fd00000000000 */
[----:B------:R-:W-:Y:S02]  /*36d0*/  MOV R6, UR4 ;  /* 0x0000000400067c02 */ /* 0x000fe40008000f00 */
[----:B--2---:R-:W-:-:S04]  /*36e0*/  SHF.L.U32 R8, R8, 0x1f, RZ ;  /* 0x0000001f08087819 */ /* 0x004fc800000006ff */
[----:B------:R-:W2:Y:S02]  /*36f0*/  SYNCS.PHASECHK.TRANS64.TRYWAIT P0, [UR5+0x8], R8 ;  /* 0x00000808ff0075a7 */ /* 0x000ea40008001105 */
[----:B--2---:R-:W-:Y:S05]  /*3700*/  @P0 BRA `(.L_x_63) ;  /* 0x0000000000080947 */ /* 0x004fea0003800000 */
[----:B------:R-:W2:Y:S02]  /*3710*/  SYNCS.PHASECHK.TRANS64.TRYWAIT P0, [UR5+0x8], R8 ;  /* 0x00000808ff0075a7 */ /* 0x000ea40008001105 */
[----:B--2---:R-:W-:Y:S05]  /*3720*/  @!P0 BRA `(.L_x_64) ;  /* 0x0000008000188947 */ /* 0x004fea0003800000 */
.L_x_63:
[----:B------:R-:W-:Y:S01]  /*3730*/  R2UR UR4, R0 ;  /* 0x00000000000472ca */ /* 0x000fe200000e0000 */
[----:B------:R-:W-:Y:S01]  /*3740*/  IMAD.MOV.U32 R10, RZ, RZ, 0xffff ;  /* 0x0000ffffff0a7424 */ /* 0x000fe200078e00ff */
[----:B------:R-:W-:Y:S01]  /*3750*/  PRMT R6, R6, 0x654, R5 ;  /* 0x0000065406067816 */ /* 0x000fe20000000005 */
[----:B------:R-:W-:Y:S02]  /*3760*/  HFMA2 R5, -RZ, RZ, 0, 5.9604644775390625e-08 ;  /* 0x00000001ff057431 */ /* 0x000fe400000001ff */
[----:B--2---:R-:W-:Y:S02]  /*3770*/  IMAD.MOV.U32 R8, RZ, RZ, 0x4 ;  /* 0x00000004ff087424 */ /* 0x004fe400078e00ff */
[----:B------:R-:W-:Y:S01]  /*3780*/  IMAD.SHL.U32 R11, R12, 0x20, RZ ;  /* 0x000000200c0b7824 */ /* 0x000fe200078e00ff */
[----:B------:R-:W-:-:S05]  /*3790*/  SHF.L.U32 R10, R10, R12, RZ ;  /* 0x0000000c0a0a7219 */ /* 0x000fca00000006ff */
[----:B------:R-:W-:Y:S01]  /*37a0*/  UPRMT UR4, UR4, 0x654, UR7 ;  /* 0x0000065404047896 */ /* 0x000fe20008000007 */
[----:B------:R-:W-:-:S05]  /*37b0*/  SHF.L.U32 R9, R5, R12, RZ ;  /* 0x0000000c05097219 */ /* 0x000fca00000006ff */
[----:B------:R-:W-:-:S03]  /*37c0*/  MOV R7, UR4 ;  /* 0x0000000400077c02 */ /* 0x000fc60008000f00 */
[----:B------:R2:W-:Y:S01]  /*37d0*/  SYNCS.ARRIVE.TRANS64.RED RZ, [UR4], R8 ;  /* 0x00000008ffff79a7 */ /* 0x0005e20008000404 */
[----:B------:R2:W-:Y:S04]  /*37e0*/  STS [UR6+0x120], R11 ;  /* 0x0001200bff007988 */ /* 0x0005e80008000806 */
[----:B------:R2:W-:Y:S04]  /*37f0*/  STAS [R6.64], R12 ;  /* 0x0000000c06007dbd */ /* 0x0005e8000c0008ff */
[----:B------:R2:W-:Y:S04]  /*3800*/  ATOMS.OR RZ, [UR5+0x14], R10 ;  /* 0x0000140affff798c */ /* 0x0005e8000b000005 */
[----:B------:R2:W-:Y:S04]  /*3810*/  ATOMS.OR RZ, [UR5+0x18], R9 ;  /* 0x00001809ffff798c */ /* 0x0005e8000b000005 */
[----:B------:R2:W-:Y:S02]  /*3820*/  ATOMS.XOR RZ, [UR5+0x10], R5 ;  /* 0x00001005ffff798c */ /* 0x0005e4000b800005 */
.L_x_60:
[----:B-1----:R-:W-:Y:S05]  /*3830*/  BSYNC B0 ;  /* 0x0000000000007941 */ /* 0x002fea0003800000 */
.L_x_59:
[----:B------:R-:W-:Y:S05]  /*3840*/  BRA.U UP1, `(.L_x_65) ;  /* 0x0000000101707547 */ /* 0x000fea000b800000 */
[----:B------:R-:W-:-:S03]  /*3850*/  UMOV UR4, 0xffffffff ;  /* 0xffffffff00047882 */ /* 0x000fc60000000000 */
[----:B------:R-:W-:Y:S05]  /*3860*/  BRA.DIV UR4, `(.L_x_66) ;  /* 0x0000007e04e07947 */ /* 0x000fea000b800000 */
[----:B------:R-:W-:-:S13]  /*3870*/  ELECT P0, URZ, PT ;  /* 0x0000000000ff782f */ /* 0x000fda0003800000 */
.L_x_200:
[----:B------:R-:W-:Y:S05]  /*3880*/  @!P0 BRA `(.L_x_65) ;  /* 0x0000000000608947 */ /* 0x000fea0003800000 */
[----:B--2---:R-:W2:Y:S02]  /*3890*/  LDS R6, [UR5+0x10] ;  /* 0x00001005ff067984 */ /* 0x004ea40008000800 */
[----:B--2---:R-:W-:-:S04]  /*38a0*/  SHF.L.U32 R6, R6, 0x1f, RZ ;  /* 0x0000001f06067819 */ /* 0x004fc800000006ff */
[----:B------:R-:W2:Y:S02]  /*38b0*/  SYNCS.PHASECHK.TRANS64.TRYWAIT P0, [UR5+0x8], R6 ;  /* 0x00000806ff0075a7 */ /* 0x000ea40008001105 */
[----:B--2---:R-:W-:Y:S05]  /*38c0*/  @P0 BRA `(.L_x_67) ;  /* 0x0000000000080947 */ /* 0x004fea0003800000 */
[----:B------:R-:W2:Y:S02]  /*38d0*/  SYNCS.PHASECHK.TRANS64.TRYWAIT P0, [UR5+0x8], R6 ;  /* 0x00000806ff0075a7 */ /* 0x000ea40008001105 */
[----:B--2---:R-:W-:Y:S05]  /*38e0*/  @!P0 BRA `(.L_x_68) ;  /* 0x0000007c00e48947 */ /* 0x004fea0003800000 */
.L_x_67:
[----:B------:R-:W3:Y:S01]  /*38f0*/  LDS R8, [UR6+0x120] ;  /* 0x00012006ff087984 */ /* 0x000ee20008000800 */
[----:B------:R-:W-:Y:S01]  /*3900*/  R2UR UR4, R0 ;  /* 0x00000000000472ca */ /* 0x000fe200000e0000 */
[----:B--2---:R-:W-:Y:S02]  /*3910*/  IMAD.MOV.U32 R6, RZ, RZ, 0xffff ;  /* 0x0000ffffff067424 */ /* 0x004fe400078e00ff */
[----:B------:R-:W-:-:S10]  /*3920*/  IMAD.MOV.U32 R5, RZ, RZ, 0x1 ;  /* 0x00000001ff057424 */ /* 0x000fd400078e00ff */
[----:B------:R-:W-:Y:S01]  /*3930*/  UPRMT UR4, UR4, 0x654, UR7 ;  /* 0x0000065404047896 */ /* 0x000fe20008000007 */
[----:B---3--:R-:W-:Y:S01]  /*3940*/  IMAD.SHL.U32 R7, R8, 0x20, RZ ;  /* 0x0000002008077824 */ /* 0x008fe200078e00ff */
[-C--:B------:R-:W-:Y:S02]  /*3950*/  SHF.L.U32 R6, R6, R8.reuse, RZ ;  /* 0x0000000806067219 */ /* 0x080fe400000006ff */
[----:B------:R-:W-:Y:S02]  /*3960*/  SHF.L.U32 R8, R5, R8, RZ ;  /* 0x0000000805087219 */ /* 0x000fe400000006ff */
[----:B------:R3:W-:Y:S04]  /*3970*/  STS [UR6+0x120], R7 ;  /* 0x00012007ff007988 */ /* 0x0007e80008000806 */
[----:B------:R3:W-:Y:S04]  /*3980*/  ATOMS.OR RZ, [UR5+0x14], R6 ;  /* 0x00001406ffff798c */ /* 0x0007e8000b000005 */
[----:B------:R3:W-:Y:S01]  /*3990*/  ATOMS.OR RZ, [UR5+0x18], R8 ;  /* 0x00001808ffff798c */ /* 0x0007e2000b000005 */
[----:B------:R-:W-:Y:S03]  /*39a0*/  SYNCS.ARRIVE.TRANS64.RED.A1T0 RZ, [UR4], RZ ;  /* 0x000000ffffff79a7 */ /* 0x000fe60008100404 */
[----:B------:R3:W-:Y:S01]  /*39b0*/  ATOMS.XOR RZ, [UR5+0x10], R5 ;  /* 0x00001005ffff798c */ /* 0x0007e2000b800005 */
[----:B------:R-:W-:Y:S05]  /*39c0*/  BRA `(.L_x_65) ;  /* 0x0000000000107947 */ /* 0x000fea0003800000 */
.L_x_58:
[----:B------:R-:W-:Y:S02]  /*39d0*/  MOV R5, 0xffffffff ;  /* 0xffffffff00057802 */ /* 0x000fe40000000f00 */
[----:B------:R-:W-:-:S03]  /*39e0*/  MOV R6, 0x3a10 ;  /* 0x00003a1000067802 */ /* 0x000fc60000000f00 */
[----:B------:R2:W-:Y:S04]  /*39f0*/  STS [UR6+0x120], R5 ;  /* 0x00012005ff007988 */ /* 0x0005e80008000806 */
[----:B-12--5:R-:W-:Y:S05]  /*3a00*/  CALL.REL.NOINC `($__internal_1_$__cuda_sm10x_tcgen05_guardrail_trap_phase_invalid_during_alloc) ;  /* 0x0000008800687944 */ /* 0x026fea0003c00000 */
.L_x_65:
[----:B------:R-:W-:Y:S05]  /*3a10*/  WARPSYNC.ALL ;  /* 0x0000000000007948 */ /* 0x000fea0003800000 */
[----:B------:R-:W4:Y:S01]  /*3a20*/  S2UR UR4, SR_CgaCtaId ;  /* 0x00000000000479c3 */ /* 0x000f220000008800 */
[----:B------:R-:W-:Y:S01]  /*3a30*/  UMOV UR62, 0x400 ;  /* 0x00000400003e7882 */ /* 0x000fe20000000000 */
[----:B------:R-:W4:Y:S01]  /*3a40*/  LDCU UR7, c[0x0][0x38c] ;  /* 0x00007180ff0777ac */ /* 0x000f220008000800 */
[----:B------:R-:W-:Y:S01]  /*3a50*/  LOP3.LUT R3, R3, 0xffff, RZ, 0xc0, !PT ;  /* 0x0000ffff03037812 */ /* 0x000fe200078ec0ff */
[----:B--2---:R-:W-:Y:S01]  /*3a60*/  IMAD.MOV.U32 R11, RZ, RZ, 0x1 ;  /* 0x00000001ff0b7424 */ /* 0x004fe200078e00ff */
[----:B------:R-:W-:Y:S01]  /*3a70*/  R2UR UR5, R2 ;  /* 0x00000000020572ca */ /* 0x000fe200000e0000 */
[----:B------:R-:W-:Y:S01]  /*3a80*/  IMAD.MOV.U32 R10, RZ, RZ, RZ ;  /* 0x000000ffff0a7224 */ /* 0x000fe200078e00ff */
[----:B------:R-:W-:-:S02]  /*3a90*/  LOP3.LUT R4, R4, 0xffff, RZ, 0xc0, !PT ;  /* 0x0000ffff04047812 */ /* 0x000fc400078ec0ff */
[----:B---3--:R-:W-:Y:S01]  /*3aa0*/  CS2R R8, SRZ ;  /* 0x0000000000087805 */ /* 0x008fe2000001ff00 */
[----:B------:R-:W-:Y:S01]  /*3ab0*/  UMOV UR9, URZ ;  /* 0x000000ff00097c82 */ /* 0x000fe20008000000 */
[----:B-1----:R-:W-:Y:S01]  /*3ac0*/  UMOV UR60, URZ ;  /* 0x000000ff003c7c82 */ /* 0x002fe20008000000 */
[----:B------:R-:W-:Y:S01]  /*3ad0*/  R2UR UR65, R4 ;  /* 0x00000000044172ca */ /* 0x000fe200000e0000 */
[----:B------:R-:W-:Y:S01]  /*3ae0*/  UMOV UR76, 0x0 ;  /* 0x00000000004c7882 */ /* 0x000fe20000000000 */
[----:B------:R-:W-:Y:S01]  /*3af0*/  UMOV UR77, 0x10200910 ;  /* 0x10200910004d7882 */ /* 0x000fe20000000000 */
[----:B------:R-:W-:Y:S01]  /*3b00*/  UMOV UR74, 0x0 ;  /* 0x00000000004a7882 */ /* 0x000fe20000000000 */
[----:B------:R-:W-:Y:S01]  /*3b10*/  UMOV UR75, 0x10200910 ;  /* 0x10200910004b7882 */ /* 0x000fe20000000000 */
[----:B------:R-:W-:Y:S01]  /*3b20*/  UMOV UR72, 0x0 ;  /* 0x0000000000487882 */ /* 0x000fe20000000000 */
[----:B------:R-:W-:Y:S01]  /*3b30*/  UMOV UR73, 0x10200910 ;  /* 0x1020091000497882 */ /* 0x000fe20000000000 */
[----:B------:R-:W-:-:S02]  /*3b40*/  UISETP.NE.AND UP3, UPT, UR5, URZ, UPT ;  /* 0x000000ff0500728c */ /* 0x000fc4000bf65270 */
[----:B----4-:R-:W-:Y:S01]  /*3b50*/  UIADD3 UR7, UPT, UPT, UR7, 0x7f, URZ ;  /* 0x0000007f07077890 */ /* 0x010fe2000fffe0ff */
[----:B------:R-:W-:Y:S01]  /*3b60*/  UMOV UR70, 0x0 ;  /* 0x0000000000467882 */ /* 0x000fe20000000000 */
[----:B------:R-:W-:Y:S01]  /*3b70*/  UMOV UR71, 0x10200910 ;  /* 0x1020091000477882 */ /* 0x000fe20000000000 */
[----:B------:R-:W-:Y:S01]  /*3b80*/  ULEA UR62, UR4, UR62, 0x18 ;  /* 0x0000003e043e7291 */ /* 0x000fe2000f8ec0ff */
[----:B------:R-:W-:Y:S02]  /*3b90*/  UMOV UR68, 0x0 ;  /* 0x0000000000447882 */ /* 0x000fe40000000000 */
[----:B------:R-:W-:Y:S01]  /*3ba0*/  UMOV UR4, URZ ;  /* 0x000000ff00047c82 */ /* 0x000fe20008000000 */
[----:B------:R-:W-:Y:S01]  /*3bb0*/  UIADD3 UR6, UPT, UPT, UR62, 0x8400, URZ ;  /* 0x000084003e067890 */ /* 0x000fe2000fffe0ff */
[----:B------:R-:W-:Y:S01]  /*3bc0*/  IMAD.U32 R14, RZ, RZ, UR4 ;  /* 0x00000004ff0e7e24 */ /* 0x000fe2000f8e00ff */
[----:B------:R-:W-:Y:S02]  /*3bd0*/  USHF.R.S32.HI UR4, URZ, 0x1f, UR7 ;  /* 0x0000001fff047899 */ /* 0x000fe40008011407 */
[----:B------:R-:W-:-:S02]  /*3be0*/  UIADD3 UR5, UPT, UPT, UR62, 0x28400, URZ ;  /* 0x000284003e057890 */ /* 0x000fc4000fffe0ff */
[----:B------:R-:W-:Y:S02]  /*3bf0*/  ULEA.HI UR4, UR4, UR7, URZ, 0x7 ;  /* 0x0000000704047291 */ /* 0x000fe4000f8f38ff */
[----:B------:R-:W-:Y:S02]  /*3c00*/  USHF.R.U32.HI UR6, URZ, 0x4, UR6 ;  /* 0x00000004ff067899 */ /* 0x000fe40008011606 */
[----:B------:R-:W-:Y:S02]  /*3c10*/  USHF.R.S32.HI UR8, URZ, 0x7, UR4 ;  /* 0x00000007ff087899 */ /* 0x000fe40008011404 */
[----:B------:R-:W-:Y:S01]  /*3c20*/  USHF.R.U32.HI UR5, URZ, 0x4, UR5 ;  /* 0x00000004ff057899 */ /* 0x000fe20008011605 */
[----:B------:R-:W-:Y:S01]  /*3c30*/  R2UR UR4, R3 ;  /* 0x00000000030472ca */ /* 0x000fe200000e0000 */
[----:B------:R-:W-:Y:S02]  /*3c40*/  UISETP.LT.AND UP0, UPT, UR8, 0x1, UPT ;  /* 0x000000010800788c */ /* 0x000fe4000bf01270 */
[----:B------:R-:W-:Y:S01]  /*3c50*/  ULOP3.LUT UR6, UR6, 0x3fff, URZ, 0xc0, !UPT ;  /* 0x00003fff06067892 */ /* 0x000fe2000f8ec0ff */
[----:B------:R-:W-:Y:S01]  /*3c60*/  IMAD.U32 R12, RZ, RZ, UR8 ;  /* 0x00000008ff0c7e24 */ /* 0x000fe2000f8e00ff */
[----:B------:R-:W-:-:S02]  /*3c70*/  ULOP3.LUT UR67, UR5, 0x3fff, URZ, 0xc0, !UPT ;  /* 0x00003fff05437892 */ /* 0x000fc4000f8ec0ff */
[----:B------:R-:W-:Y:S02]  /*3c80*/  ULOP3.LUT UR66, UR6, 0x10000, URZ, 0xfc, !UPT ;  /* 0x0001000006427892 */ /* 0x000fe4000f8efcff */
[----:B------:R-:W-:Y:S01]  /*3c90*/  ULOP3.LUT UR67, UR67, 0x10000, URZ, 0xfc, !UPT ;  /* 0x0001000043437892 */ /* 0x000fe2000f8efcff */
[----:B------:R-:W-:-:S03]  /*3ca0*/  UMOV UR69, 0x10200910 ;  /* 0x1020091000457882 */ /* 0x000fc60000000000 */
[----:B------:R-:W-:Y:S01]  /*3cb0*/  IMAD.U32 R13, RZ, RZ, UR4 ;  /* 0x00000004ff0d7e24 */ /* 0x000fe2000f8e00ff */
[----:B------:R-:W-:Y:S01]  /*3cc0*/  NOP ;  /* 0x0000000000007918 */ /* 0x000fe20000000000 */
[----:B------:R-:W-:Y:S06]  /*3cd0*/  BAR.ARV 0x6, 0xa0 ;  /* 0x0182800000007b1d */ /* 0x000fec0000002000 */
[----:B------:R-:W1:Y:S02]  /*3ce0*/  LDS R5, [UR62+0x120] ;  /* 0x0001203eff057984 */ /* 0x000e640008000800 */
[----:B-1----:R-:W-:-:S13]  /*3cf0*/  R2UR UR4, R5 ;  /* 0x00000000050472ca */ /* 0x002fda00000e0000 */
[----:B------:R-:W-:Y:S01]  /*3d00*/  IMAD.U32 R16, RZ, RZ, UR4 ;  /* 0x00000004ff107e24 */ /* 0x000fe2000f8e00ff */
[----:B------:R-:W-:-:S06]  /*3d10*/  USEL UR4, UR8, 0x1, !UP0 ;  /* 0x0000000108047887 */ /* 0x000fcc000c000000 */
[----:B------:R-:W-:-:S07]  /*3d20*/  IMAD.U32 R15, RZ, RZ, UR4 ;  /* 0x00000004ff0f7e24 */ /* 0x000fce000f8e00ff */
.L_x_76:
[C---:B------:R-:W-:Y:S02]  /*3d30*/  LEA R3, R10.reuse, UR62, 0x3 ;  /* 0x0000003e0a037c11 */ /* 0x040fe4000f8e18ff */
[----:B------:R-:W-:Y:S02]  /*3d40*/  SHF.L.U32 R4, R9, 0x1f, RZ ;  /* 0x0000001f09047819 */ /* 0x000fe400000006ff */
[----:B------:R-:W-:Y:S02]  /*3d50*/  LEA R5, R10, UR62, 0x4 ;  /* 0x0000003e0a057c11 */ /* 0x000fe4000f8e20ff */
[----:B------:R-:W1:Y:S02]  /*3d60*/  SYNCS.PHASECHK.TRANS64.TRYWAIT P0, [R3+URZ+0x70], R4 ;  /* 0x00007004030075a7 */ /* 0x000e6400080011ff */
[----:B-1----:R-:W-:Y:S05]  /*3d70*/  @!P0 BRA `(.L_x_69) ;  /* 0x0000007800d88947 */ /* 0x002fea0003800000 */
.L_x_201:
[----:B-1----:R-:W1:Y:S01]  /*3d80*/  LDS.128 R4, [R5+0x100] ;  /* 0x0001000005047984 */ /* 0x002e620000000c00 */
[----:B------:R-:W-:Y:S02]  /*3d90*/  VIADD R3, R3, 0x80 ;  /* 0x0000008003037836 */ /* 0x000fe40000000000 */
[----:B------:R-:W-:Y:S01]  /*3da0*/  VIADD R10, R10, 0x1 ;  /* 0x000000010a0a7836 */ /* 0x000fe20000000000 */
[----:B------:R-:W-:Y:S01]  /*3db0*/  @!PT LDS RZ, [RZ] ;  /* 0x00000000fffff984 */ /* 0x000fe20000000800 */
[----:B------:R-:W-:Y:S01]  /*3dc0*/  @!PT LDS RZ, [RZ] ;  /* 0x00000000fffff984 */ /* 0x000fe20000000800 */
[----:B------:R-:W-:Y:S01]  /*3dd0*/  @!PT LDS RZ, [RZ] ;  /* 0x00000000fffff984 */ /* 0x000fe20000000800 */
[----:B------:R-:W-:Y:S01]  /*3de0*/  @!PT LDS RZ, [RZ] ;  /* 0x00000000fffff984 */ /* 0x000fe20000000800 */
[----:B------:R2:W-:Y:S06]  /*3df0*/  MEMBAR.ALL.CTA ;  /* 0x0000000000007992 */ /* 0x0005ec0000008000 */
[----:B--2---:R-:W2:Y:S01]  /*3e00*/  FENCE.VIEW.ASYNC.S ;  /* 0x00000000000073c6 */ /* 0x004ea20000000000 */
[----:B------:R-:W-:-:S04]  /*3e10*/  PRMT R3, RZ, 0x654, R3 ;  /* 0x00000654ff037816 */ /* 0x000fc80000000003 */
[----:B--2---:R2:W-:Y:S01]  /*3e20*/  SYNCS.ARRIVE.TRANS64.RED.A1T0 RZ, [R3+URZ], RZ ;  /* 0x000000ff03ff79a7 */ /* 0x0045e200081004ff */
[----:B-1----:R-:W-:Y:S01]  /*3e30*/  LOP3.LUT P1, RZ, R6, 0x1, RZ, 0xc0, !PT ;  /* 0x0000000106ff7812 */ /* 0x002fe2000782c0ff */
[----:B--2---:R-:W-:-:S12]  /*3e40*/  BRA.U UP3, `(.L_x_70) ;  /* 0x00000009032c7547 */ /* 0x004fd8000b800000 */
[----:B------:R-:W1:Y:S01]  /*3e50*/  LDCU UR4, c[0x0][0x38c] ;  /* 0x00007180ff0477ac */ /* 0x000e620008000800 */
[----:B------:R-:W-:Y:S02]  /*3e60*/  R2UR UR5, R14 ;  /* 0x000000000e0572ca */ /* 0x000fe400000e0000 */
[----:B------:R-:W-:Y:S02]  /*3e70*/  PLOP3.LUT P2, PT, PT, PT, PT, 0x80, 0x8 ;  /* 0x000000000008781c */ /* 0x000fe40003f4f070 */
[----:B------:R-:W-:Y:S02]  /*3e80*/  SHF.L.U32 R5, R11, 0x1f, RZ ;  /* 0x0000001f0b057819 */ /* 0x000fe400000006ff */
[----:B------:R-:W-:-:S07]  /*3e90*/  R2UR UR6, R16 ;  /* 0x00000000100672ca */ /* 0x000fce00000e0000 */
[----:B------:R-:W-:Y:S02]  /*3ea0*/  ULEA UR7, UR5, UR62, 0x3 ;  /* 0x0000003e05077291 */ /* 0x000fe4000f8e18ff */
[----:B-1----:R-:W-:-:S04]  /*3eb0*/  UISETP.GE.AND UP0, UPT, UR4, 0x1, UPT ;  /* 0x000000010400788c */ /* 0x002fc8000bf06270 */
[----:B------:R-:W-:Y:S01]  /*3ec0*/  IMAD.U32 R4, RZ, RZ, UR7 ;  /* 0x00000007ff047e24 */ /* 0x000fe2000f8e00ff */
[----:B------:R-:W-:Y:S01]  /*3ed0*/  ULEA UR8, UR5, UR6, 0x7 ;  /* 0x0000000605087291 */ /* 0x000fe2000f8e38ff */
[----:B------:R-:W-:-:S05]  /*3ee0*/  PLOP3.LUT P0, PT, PT, PT, UP0, 0x80, 0x8 ;  /* 0x000000000008781c */ /* 0x000fca0003f0f008 */
[----:B------:R-:W-:-:S08]  /*3ef0*/  @UP0 ULEA UR4, UR9, UR62, 0x3 ;  /* 0x0000003e09040291 */ /* 0x000fd0000f8e18ff */
[----:B------:R-:W-:-:S04]  /*3f00*/  @P0 SHF.L.U32 R3, R8, 0x1f, RZ ;  /* 0x0000001f08030819 */ /* 0x000fc800000006ff */
[----:B------:R1:W2:Y:S01]  /*3f10*/  @P0 SYNCS.PHASECHK.TRANS64.TRYWAIT P2, [UR4], R3 ;  /* 0x00000003ff0005a7 */ /* 0x0002a20008041104 */
[----:B------:R-:W3:Y:S02]  /*3f20*/  SYNCS.PHASECHK.TRANS64.TRYWAIT P0, [UR7+0xb0], R5 ;  /* 0x0000b005ff0075a7 */ /* 0x000ee40008001107 */
[----:B-123--:R-:W-:Y:S05]  /*3f30*/  @!P0 BRA `(.L_x_71) ;  /* 0x00000078007c8947 */ /* 0x00efea0003800000 */
.L_x_203:
[----:B------:R-:W-:Y:S01]  /*3f40*/  UMOV UR64, UR60 ;  /* 0x0000003c00407c82 */ /* 0x000fe20008000000 */
[----:B------:R-:W-:Y:S05]  /*3f50*/  BRA.U !UP0, `(.L_x_72) ;  /* 0x0000000508d07547 */ /* 0x000fea000b800000 */
[----:B------:R-:W-:Y:S01]  /*3f60*/  R2UR UR4, R15 ;  /* 0x000000000f0472ca */ /* 0x000fe200000e0000 */
[----:B------:R-:W-:Y:S01]  /*3f70*/  UPLOP3.LUT UP2, UPT, UPT, UPT, UPT, 0x40, 0x4 ;  /* 0x000000000004789c */ /* 0x000fe20003f4e870 */
[----:B------:R-:W-:Y:S01]  /*3f80*/  R2UR UR61, R12 ;  /* 0x000000000c3d72ca */ /* 0x000fe200000e0000 */
[----:B------:R-:W-:-:S10]  /*3f90*/  UMOV UR7, UR9 ;  /* 0x0000000900077c82 */ /* 0x000fd40008000000 */
[----:B------:R-:W-:-:S12]  /*3fa0*/  UIADD3 UR64, UPT, UPT, UR4, UR60, URZ ;  /* 0x0000003c04407290 */ /* 0x000fd8000fffe0ff */
.L_x_75:
[----:B--2---:R-:W-:Y:S01]  /*3fb0*/  ULEA UR5, UR7, UR62, 0x3 ;  /* 0x0000003e07057291 */ /* 0x004fe2000f8e18ff */
[----:B------:R-:W-:Y:S11]  /*3fc0*/  @P2 BRA `(.L_x_73) ;  /* 0x00000000000c2947 */ /* 0x000ff60003800000 */
[----:B-1----:R-:W-:Y:S04]  /*3fd0*/  SHF.L.U32 R5, R8, 0x1f, RZ ;  /* 0x0000001f08057819 */ /* 0x002fe800000006ff */
[----:B------:R-:W1:Y:S02]  /*3fe0*/  SYNCS.PHASECHK.TRANS64.TRYWAIT P0, [UR5], R5 ;  /* 0x00000005ff0075a7 */ /* 0x000e640008001105 */
[----:B-1----:R-:W-:Y:S05]  /*3ff0*/  @!P0 BRA `(.L_x_74) ;  /* 0x0000007800688947 */ /* 0x002fea0003800000 */
.L_x_73:
[----:B------:R-:W-:Y:S01]  /*4000*/  UISETP.NE.AND UP0, UPT, UR61, 0x1, UPT ;  /* 0x000000013d00788c */ /* 0x000fe2000bf05270 */
[----:B------:R-:W-:Y:S01]  /*4010*/  PLOP3.LUT P2, PT, PT, PT, PT, 0x80, 0x8 ;  /* 0x000000000008781c */ /* 0x000fe20003f4f070 */
[----:B------:R-:W-:Y:S01]  /*4020*/  UIADD3 UR9, UPT, UPT, UR7, 0x1, URZ ;  /* 0x0000000107097890 */ /* 0x000fe2000fffe0ff */
[----:B------:R-:W-:Y:S01]  /*4030*/  MOV.SPILL R6, UR65 ;  /* 0x0000004100067c02 */ /* 0x000fe20009000f00 */
[----:B------:R-:W-:Y:S01]  /*4040*/  UIADD3 UR63, UPT, UPT, UR5, 0x10, URZ ;  /* 0x00000010053f7890 */ /* 0x000fe2000fffe0ff */
[----:B-1----:R-:W-:Y:S01]  /*4050*/  MOV.SPILL R5, UR64 ;  /* 0x0000004000057c02 */ /* 0x002fe20009000f00 */
[----:B------:R-:W-:Y:S01]  /*4060*/  UISETP.NE.AND UP1, UPT, UR9, 0x2, UPT ;  /* 0x000000020900788c */ /* 0x000fe2000bf25270 */
[----:B------:R-:W-:Y:S01]  /*4070*/  PLOP3.LUT P0, PT, PT, PT, UP0, 0x80, 0x8 ;  /* 0x000000000008781c */ /* 0x000fe20003f0f008 */
[----:B------:R-:W-:Y:S02]  /*4080*/  ULEA UR6, UR7, UR67, 0xb ;  /* 0x0000004307067291 */ /* 0x000fe4000f8e58ff */
[----:B------:R-:W-:Y:S02]  /*4090*/  USEL UR5, URZ, 0x1, UP1 ;  /* 0x00000001ff057887 */ /* 0x000fe40008800000 */
[----:B------:R-:W-:Y:S02]  /*40a0*/  USEL UR9, UR9, URZ, UP1 ;  /* 0x000000ff09097287 */ /* 0x000fe40008800000 */
[----:B------:R-:W-:Y:S02]  /*40b0*/  ULEA UR4, UR7, UR66, 0xc ;  /* 0x0000004207047291 */ /* 0x000fe4000f8e60ff */
[----:B------:R-:W-:Y:S01]  /*40c0*/  @UP0 ULEA UR7, UR9, UR62, 0x3 ;  /* 0x0000003e09070291 */ /* 0x000fe2000f8e18ff */
[----:B------:R-:W-:Y:S01]  /*40d0*/  LOP3.LUT R8, R8, UR5, RZ, 0x3c, !PT ;  /* 0x0000000508087c12 */ /* 0x000fe2000f8e3cff */
[----:B------:R-:W-:Y:S02]  /*40e0*/  UIADD3 UR20, UPT, UPT, UR6, 0x2, URZ ;  /* 0x0000000206147890 */ /* 0x000fe4000fffe0ff */
[----:B------:R-:W-:Y:S01]  /*40f0*/  UIADD3 UR18, UPT, UPT, UR4, 0x2, URZ ;  /* 0x0000000204127890 */ /* 0x000fe2000fffe0ff */
[----:B------:R-:W-:Y:S01]  /*4100*/  @P0 SHF.L.U32 R3, R8, 0x1f, RZ ;  /* 0x0000001f08030819 */ /* 0x000fe200000006ff */
[----:B------:R-:W-:Y:S02]  /*4110*/  UIADD3 UR16, UPT, UPT, UR6, 0x4, URZ ;  /* 0x0000000406107890 */ /* 0x000fe4000fffe0ff */
[----:B------:R-:W-:Y:S01]  /*4120*/  UIADD3 UR10, UPT, UPT, UR4, 0x4, URZ ;  /* 0x00000004040a7890 */ /* 0x000fe2000fffe0ff */
[----:B------:R2:W3:Y:S01]  /*4130*/  @P0 SYNCS.PHASECHK.TRANS64.TRYWAIT P2, [UR7], R3 ;  /* 0x00000003ff0005a7 */ /* 0x0004e20008041107 */
[----:B------:R-:W-:Y:S02]  /*4140*/  UIADD3 UR14, UPT, UPT, UR6, 0x6, URZ ;  /* 0x00000006060e7890 */ /* 0x000fe4000fffe0ff */
        /* <DEDUP_REMOVED lines=21> */
[----:B------:R-:W-:Y:S01]  /*42a0*/  UIADD3 UR61, UPT, UPT, UR61, -0x1, URZ ;  /* 0xffffffff3d3d7890 */ /* 0x000fe2000fffe0ff */
[----:B------:R-:W-:Y:S01]  /*42b0*/  UMOV UR7, 0x40004040 ;  /* 0x4000404000077882 */ /* 0x000fe20000000000 */
[----:B------:R-:W-:Y:S01]  /*42c0*/  UMOV UR64, 0x0 ;  /* 0x0000000000407882 */ /* 0x000fe20000000000 */
[----:B------:R-:W-:Y:S01]  /*42d0*/  UMOV UR65, 0x10200910 ;  /* 0x1020091000417882 */ /* 0x000fe20000000000 */
[----:B------:R-:W-:Y:S01]  /*42e0*/  UMOV UR5, 0x40004040 ;  /* 0x4000404000057882 */ /* 0x000fe20000000000 */
[----:B------:R-:W-:Y:S01]  /*42f0*/  UMOV UR21, 0x40004040 ;  /* 0x4000404000157882 */ /* 0x000fe20000000000 */
[----:B------:R1:W-:Y:S01]  /*4300*/  UTCHMMA.2CTA gdesc[UR4], gdesc[UR6], tmem[UR8], tmem[UR64], idesc[UR65], UP2 ;  /* 0x00ff4006040075ea */ /* 0x0003e20009200008 */
[----:B------:R-:W-:Y:S01]  /*4310*/  UPLOP3.LUT UP2, UPT, UPT, UPT, UPT, 0x80, 0x8 ;  /* 0x000000000008789c */ /* 0x000fe20003f4f070 */
[----:B------:R-:W-:Y:S01]  /*4320*/  UMOV UR19, 0x40004040 ;  /* 0x4000404000137882 */ /* 0x000fe20000000000 */
[----:B------:R-:W-:Y:S01]  /*4330*/  UMOV UR17, 0x40004040 ;  /* 0x4000404000117882 */ /* 0x000fe20000000000 */
[----:B------:R4:W-:Y:S01]  /*4340*/  UTCHMMA.2CTA gdesc[UR18], gdesc[UR20], tmem[UR8], tmem[UR64], idesc[UR65], UPT ;  /* 0x00ff4014120075ea */ /* 0x0009e2000ba00008 */
        /* <DEDUP_REMOVED lines=19> */
[----:B-1----:R-:W-:Y:S01]  /*4480*/  UMOV UR7, 0x10200910 ;  /* 0x1020091000077882 */ /* 0x002fe20000000000 */
[----:B------:R-:W-:Y:S01]  /*4490*/  UMOV UR35, 0x40004040 ;  /* 0x4000404000237882 */ /* 0x000fe20000000000 */
[----:B------:R-:W-:Y:S01]  /*44a0*/  UMOV UR33, 0x40004040 ;  /* 0x4000404000217882 */ /* 0x000fe20000000000 */
[----:B------:R-:W-:Y:S01]  /*44b0*/  UMOV UR27, 0x40004040 ;  /* 0x40004040001b7882 */ /* 0x000fe20000000000 */
[----:B------:R-:W-:Y:S01]  /*44c0*/  UMOV UR25, 0x40004040 ;  /* 0x4000404000197882 */ /* 0x000fe20000000000 */
[----:B----4-:R-:W-:Y:S02]  /*44d0*/  UIADD3 UR20, UPT, UPT, UR4, 0xc02, URZ ;  /* 0x00000c0204147890 */ /* 0x010fe4000fffe0ff */
[----:B------:R-:W-:Y:S02]  /*44e0*/  UIADD3 UR18, UPT, UPT, UR6, 0x604, URZ ;  /* 0x0000060406127890 */ /* 0x000fe4000fffe0ff */
[----:B--2---:R-:W-:Y:S02]  /*44f0*/  UIADD3 UR16, UPT, UPT, UR4, 0xc04, URZ ;  /* 0x00000c0404107890 */ /* 0x004fe4000fffe0ff */
[----:B------:R-:W-:Y:S01]  /*4500*/  UIADD3 UR10, UPT, UPT, UR6, 0x606, URZ ;  /* 0x00000606060a7890 */ /* 0x000fe2000fffe0ff */
[----:B------:R-:W-:Y:S01]  /*4510*/  R2UR.FILL UR65, R6 ;  /* 0x00000000064172ca */ /* 0x000fe200004e0000 */
[----:B------:R-:W-:Y:S01]  /*4520*/  UMOV UR14, 0x0 ;  /* 0x00000000000e7882 */ /* 0x000fe20000000000 */
[----:B------:R-:W-:Y:S01]  /*4530*/  UMOV UR15, 0x10200910 ;  /* 0x10200910000f7882 */ /* 0x000fe20000000000 */
[----:B------:R-:W-:Y:S01]  /*4540*/  UMOV UR12, 0x0 ;  /* 0x00000000000c7882 */ /* 0x000fe20000000000 */
[----:B------:R-:W-:Y:S01]  /*4550*/  UTCHMMA.2CTA gdesc[UR28], gdesc[UR30], tmem[UR8], tmem[UR14], idesc[UR15], UPT ;  /* 0x00ff0e1e1c0075ea */ /* 0x000fe2000ba00008 */
[----:B------:R-:W-:Y:S01]  /*4560*/  UTCHMMA.2CTA gdesc[UR56], gdesc[UR58], tmem[UR8], tmem[UR14], idesc[UR15], UPT ;  /* 0x00ff0e3a380075ea */ /* 0x000fe2000ba00008 */
[----:B------:R-:W-:Y:S01]  /*4570*/  UMOV UR13, 0x10200910 ;  /* 0x10200910000d7882 */ /* 0x000fe20000000000 */
[----:B------:R-:W-:Y:S01]  /*4580*/  UTCHMMA.2CTA gdesc[UR52], gdesc[UR54], tmem[UR8], tmem[UR14], idesc[UR15], UPT ;  /* 0x00ff0e36340075ea */ /* 0x000fe2000ba00008 */
[----:B------:R-:W-:Y:S01]  /*4590*/  UIADD3 UR4, UPT, UPT, UR4, 0xc06, URZ ;  /* 0x00000c0604047890 */ /* 0x000fe2000fffe0ff */
[----:B------:R-:W-:Y:S01]  /*45a0*/  UTCHMMA.2CTA gdesc[UR48], gdesc[UR50], tmem[UR8], tmem[UR12], idesc[UR13], UPT ;  /* 0x00ff0c32300075ea */ /* 0x000fe2000ba00008 */
[----:B------:R-:W-:Y:S01]  /*45b0*/  UTCHMMA.2CTA gdesc[UR44], gdesc[UR46], tmem[UR8], tmem[UR12], idesc[UR13], UPT ;  /* 0x00ff0c2e2c0075ea */ /* 0x000fe2000ba00008 */
[----:B------:R-:W-:Y:S01]  /*45c0*/  UMOV UR6, 0x0 ;  /* 0x0000000000067882 */ /* 0x000fe20000000000 */
[----:B------:R-:W-:Y:S01]  /*45d0*/  UTCHMMA.2CTA gdesc[UR40], gdesc[UR42], tmem[UR8], tmem[UR12], idesc[UR13], UPT ;  /* 0x00ff0c2a280075ea */ /* 0x000fe2000ba00008 */
[----:B------:R1:W-:Y:S01]  /*45e0*/  UTCHMMA.2CTA gdesc[UR36], gdesc[UR38], tmem[UR8], tmem[UR6], idesc[UR7], UPT ;  /* 0x00ff0626240075ea */ /* 0x0003e2000ba00008 */
[----:B------:R2:W-:Y:S01]  /*45f0*/  UTCHMMA.2CTA gdesc[UR32], gdesc[UR34], tmem[UR8], tmem[UR76], idesc[UR77], UPT ;  /* 0x00ff4c22200075ea */ /* 0x0005e2000ba00008 */
[----:B------:R-:W-:Y:S01]  /*4600*/  UMOV UR23, 0x40004040 ;  /* 0x4000404000177882 */ /* 0x000fe20000000000 */
[----:B------:R2:W-:Y:S01]  /*4610*/  UTCHMMA.2CTA gdesc[UR24], gdesc[UR26], tmem[UR8], tmem[UR74], idesc[UR75], UPT ;  /* 0x00ff4a1a180075ea */ /* 0x0005e2000ba00008 */
[----:B------:R-:W-:Y:S01]  /*4620*/  R2UR.FILL UR64, R5 ;  /* 0x00000000054072ca */ /* 0x000fe200004e0000 */
[----:B------:R2:W-:Y:S01]  /*4630*/  UTCHMMA.2CTA gdesc[UR20], gdesc[UR22], tmem[UR8], tmem[UR72], idesc[UR73], UPT ;  /* 0x00ff4816140075ea */ /* 0x0005e2000ba00008 */
[----:B------:R2:W-:Y:S01]  /*4640*/  UTCHMMA.2CTA gdesc[UR16], gdesc[UR18], tmem[UR8], tmem[UR70], idesc[UR71], UPT ;  /* 0x00ff4612100075ea */ /* 0x0005e2000ba00008 */
[----:B------:R2:W-:Y:S01]  /*4650*/  UTCHMMA.2CTA gdesc[UR4], gdesc[UR10], tmem[UR8], tmem[UR68], idesc[UR69], UPT ;  /* 0x00ff440a040075ea */ /* 0x0005e2000ba00008 */
[----:B------:R2:W-:Y:S09]  /*4660*/  UTCBAR.2CTA.MULTICAST [UR63], URZ, UR65 ;  /* 0x000000ff3f0073e9 */ /* 0x0005f20008200841 */
[----:B------:R-:W-:Y:S01]  /*4670*/  UISETP.NE.AND UP0, UPT, UR60, UR64, UPT ;  /* 0x000000403c00728c */ /* 0x000fe2000bf05270 */
[----:B-1----:R-:W-:Y:S08]  /*4680*/  UMOV UR7, UR9 ;  /* 0x0000000900077c82 */ /* 0x002ff00008000000 */
[----:B---3--:R-:W-:Y:S05]  /*4690*/  BRA.U UP0, `(.L_x_75) ;  /* 0xfffffff900447547 */ /* 0x008fea000b83ffff */
.L_x_72:
[----:B--2---:R-:W-:Y:S01]  /*46a0*/  R2UR UR4, R4 ;  /* 0x00000000040472ca */ /* 0x004fe200000e0000 */
[----:B------:R-:W-:Y:S01]  /*46b0*/  UMOV UR60, UR64 ;  /* 0x00000040003c7c82 */ /* 0x000fe20008000000 */
[----:B------:R-:W-:-:S11]  /*46c0*/  R2UR UR5, R13 ;  /* 0x000000000d0572ca */ /* 0x000fd600000e0000 */
[----:B------:R-:W-:-:S09]  /*46d0*/  UIADD3 UR4, UPT, UPT, UR4, 0x90, URZ ;  /* 0x0000009004047890 */ /* 0x000fd2000fffe0ff */
[----:B------:R2:W-:Y:S01]  /*46e0*/  UTCBAR.2CTA.MULTICAST [UR4], URZ, UR5 ;  /* 0x000000ff040073e9 */ /* 0x0005e20008200805 */
[----:B------:R-:W-:Y:S02]  /*46f0*/  NOP ;  /* 0x0000000000007918 */ /* 0x000fe40000000000 */
.L_x_70:
[----:B--2---:R-:W-:Y:S02]  /*4700*/  R2UR UR4, R14 ;  /* 0x000000000e0472ca */ /* 0x004fe400000e0000 */
[----:B------:R-:W-:-:S04]  /*4710*/  ISETP.NE.AND P0, PT, R10, 0x2, PT ;  /* 0x000000020a00780c */ /* 0x000fc80003f05270 */
[----:B-1----:R-:W-:Y:S02]  /*4720*/  SEL R3, RZ, 0x1, P0 ;  /* 0x00000001ff037807 */ /* 0x002fe40000000000 */
[----:B------:R-:W-:Y:S02]  /*4730*/  SEL R10, R10, RZ, P0 ;  /* 0x000000ff0a0a7207 */ /* 0x000fe40000000000 */
[----:B------:R-:W-:-:S03]  /*4740*/  LOP3.LUT R9, R9, R3, RZ, 0x3c, !PT ;  /* 0x0000000309097212 */ /* 0x000fc600078e3cff */
[----:B------:R-:W-:-:S04]  /*4750*/  UIADD3 UR4, UPT, UPT, UR4, 0x1, URZ ;  /* 0x0000000104047890 */ /* 0x000fc8000fffe0ff */
[----:B------:R-:W-:-:S04]  /*4760*/  UISETP.NE.AND UP0, UPT, UR4, 0x4, UPT ;  /* 0x000000040400788c */ /* 0x000fc8000bf05270 */
[----:B------:R-:W-:Y:S02]  /*4770*/  USEL UR5, URZ, 0x1, UP0 ;  /* 0x00000001ff057887 */ /* 0x000fe40008000000 */
[----:B------:R-:W-:-:S04]  /*4780*/  USEL UR4, UR4, URZ, UP0 ;  /* 0x000000ff04047287 */ /* 0x000fc80008000000 */
[----:B------:R-:W-:Y:S02]  /*4790*/  LOP3.LUT R11, R11, UR5, RZ, 0x3c, !PT ;  /* 0x000000050b0b7c12 */ /* 0x000fe4000f8e3cff */
[----:B------:R-:W-:Y:S01]  /*47a0*/  IMAD.U32 R14, RZ, RZ, UR4 ;  /* 0x00000004ff0e7e24 */ /* 0x000fe2000f8e00ff */
[----:B------:R-:W-:Y:S06]  /*47b0*/  @P1 BRA `(.L_x_76) ;  /* 0xfffffff4005c1947 */ /* 0x000fec000383ffff */
[----:B------:R-:W1:Y:S01]  /*47c0*/  S2UR UR8, SR_CgaCtaId ;  /* 0x00000000000879c3 */ /* 0x000e620000008800 */
[----:B------:R-:W-:Y:S02]  /*47d0*/  ELECT P0, URZ, PT ;  /* 0x0000000000ff782f */ /* 0x000fe40003800000 */
[----:B------:R-:W-:Y:S01]  /*47e0*/  R2UR UR5, R2 ;  /* 0x00000000020572ca */ /* 0x000fe200000e0000 */
[----:B------:R-:W-:Y:S01]  /*47f0*/  UMOV UR4, 0x40 ;  /* 0x0000004000047882 */ /* 0x000fe20000000000 */
[----:B------:R-:W-:-:S03]  /*4800*/  IMAD.MOV.U32 R2, RZ, RZ, 0x1 ;  /* 0x00000001ff027424 */ /* 0x000fc600078e00ff */
[----:B------:R-:W-:Y:S08]  /*4810*/  UVIRTCOUNT.DEALLOC.SMPOOL 0x80 ;  /* 0x000000800000784c */ /* 0x000ff00000000000 */
[----:B------:R-:W-:Y:S02]  /*4820*/  UISETP.NE.AND UP1, UPT, UR5, URZ, UPT ;  /* 0x000000ff0500728c */ /* 0x000fe4000bf25270 */
[----:B-1----:R-:W-:-:S09]  /*4830*/  ULEA UR8, UR8, UR4, 0x18 ;  /* 0x0000000408087291 */ /* 0x002fd2000f8ec0ff */
[----:B------:R1:W-:Y:S01]  /*4840*/  @P0 STS.U8 [UR8+0x1c], R2 ;  /* 0x00001c02ff000988 */ /* 0x0003e20008000008 */
[----:B------:R-:W-:Y:S05]  /*4850*/  BRA.U UP1, `(.L_x_77) ;  /* 0x0000000101a87547 */ /* 0x000fea000b800000 */
[----:B------:R-:W-:Y:S01]  /*4860*/  R2UR UR4, R14 ;  /* 0x000000000e0472ca */ /* 0x000fe200000e0000 */
[----:B------:R-:W-:Y:S01]  /*4870*/  UIADD3 UR7, UPT, UPT, UR62, 0xb0, URZ ;  /* 0x000000b03e077890 */ /* 0x000fe2000fffe0ff */
[----:B------:R-:W-:-:S11]  /*4880*/  SHF.L.U32 R3, R11, 0x1f, RZ ;  /* 0x0000001f0b037819 */ /* 0x000fd600000006ff */
[----:B------:R-:W-:-:S09]  /*4890*/  ULEA UR4, UR4, UR7, 0x3 ;  /* 0x0000000704047291 */ /* 0x000fd2000f8e18ff */
[----:B------:R-:W2:Y:S02]  /*48a0*/  SYNCS.PHASECHK.TRANS64.TRYWAIT P0, [UR4], R3 ;  /* 0x00000003ff0075a7 */ /* 0x000ea40008001104 */
[----:B--2---:R-:W-:Y:S05]  /*48b0*/  @!P0 BRA `(.L_x_78) ;  /* 0x0000007000508947 */ /* 0x004fea0003800000 */
.L_x_206:
[----:B------:R-:W-:-:S13]  /*48c0*/  R2UR UR4, R14 ;  /* 0x000000000e0472ca */ /* 0x000fda00000e0000 */
[----:B------:R-:W-:-:S04]  /*48d0*/  UIADD3 UR4, UPT, UPT, UR4, 0x1, URZ ;  /* 0x0000000104047890 */ /* 0x000fc8000fffe0ff */
[----:B------:R-:W-:-:S04]  /*48e0*/  UISETP.NE.AND UP0, UPT, UR4, 0x4, UPT ;  /* 0x000000040400788c */ /* 0x000fc8000bf05270 */
[----:B------:R-:W-:Y:S02]  /*48f0*/  USEL UR6, URZ, 0x1, UP0 ;  /* 0x00000001ff067887 */ /* 0x000fe40008000000 */
[----:B------:R-:W-:-:S04]  /*4900*/  USEL UR4, UR4, URZ, UP0 ;  /* 0x000000ff04047287 */ /* 0x000fc80008000000 */
[----:B------:R-:W-:Y:S01]  /*4910*/  ULEA UR5, UR4, UR7, 0x3 ;  /* 0x0000000704057291 */ /* 0x000fe2000f8e18ff */
[----:B-1----:R-:W-:-:S04]  /*4920*/  LOP3.LUT R3, R11, UR6, RZ, 0x3c, !PT ;  /* 0x000000060b037c12 */ /* 0x002fc8000f8e3cff */
[----:B------:R-:W-:-:S04]  /*4930*/  SHF.L.U32 R4, R3, 0x1f, RZ ;  /* 0x0000001f03047819 */ /* 0x000fc800000006ff */
[----:B------:R-:W1:Y:S02]  /*4940*/  SYNCS.PHASECHK.TRANS64.TRYWAIT P0, [UR5], R4 ;  /* 0x00000004ff0075a7 */ /* 0x000e640008001105 */
[----:B-1----:R-:W-:Y:S05]  /*4950*/  @!P0 BRA `(.L_x_79) ;  /* 0x0000007000408947 */ /* 0x002fea0003800000 */
.L_x_208:
[----:B------:R-:W-:-:S04]  /*4960*/  UIADD3 UR4, UPT, UPT, UR4, 0x1, URZ ;  /* 0x0000000104047890 */ /* 0x000fc8000fffe0ff */
[----:B------:R-:W-:-:S04]  /*4970*/  UISETP.NE.AND UP0, UPT, UR4, 0x4, UPT ;  /* 0x000000040400788c */ /* 0x000fc8000bf05270 */
[----:B------:R-:W-:Y:S02]  /*4980*/  USEL UR6, URZ, 0x1, UP0 ;  /* 0x00000001ff067887 */ /* 0x000fe40008000000 */
[----:B------:R-:W-:-:S04]  /*4990*/  USEL UR4, UR4, URZ, UP0 ;  /* 0x000000ff04047287 */ /* 0x000fc80008000000 */
[----:B------:R-:W-:Y:S01]  /*49a0*/  ULEA UR5, UR4, UR7, 0x3 ;  /* 0x0000000704057291 */ /* 0x000fe2000f8e18ff */
[----:B------:R-:W-:-:S04]  /*49b0*/  LOP3.LUT R3, R3, UR6, RZ, 0x3c, !PT ;  /* 0x0000000603037c12 */ /* 0x000fc8000f8e3cff */
[----:B-1----:R-:W-:-:S04]  /*49c0*/  SHF.L.U32 R4, R3, 0x1f, RZ ;  /* 0x0000001f03047819 */ /* 0x002fc800000006ff */
[----:B------:R-:W1:Y:S02]  /*49d0*/  SYNCS.PHASECHK.TRANS64.TRYWAIT P0, [UR5], R4 ;  /* 0x00000004ff0075a7 */ /* 0x000e640008001105 */
[----:B-1----:R-:W-:Y:S05]  /*49e0*/  @!P0 BRA `(.L_x_80) ;  /* 0x0000007000348947 */ /* 0x002fea0003800000 */
.L_x_210:
[----:B------:R-:W-:-:S04]  /*49f0*/  UIADD3 UR4, UPT, UPT, UR4, 0x1, URZ ;  /* 0x0000000104047890 */ /* 0x000fc8000fffe0ff */
[----:B------:R-:W-:-:S04]  /*4a00*/  UISETP.NE.AND UP0, UPT, UR4, 0x4, UPT ;  /* 0x000000040400788c */ /* 0x000fc8000bf05270 */
[----:B------:R-:W-:Y:S02]  /*4a10*/  USEL UR5, URZ, 0x1, UP0 ;  /* 0x00000001ff057887 */ /* 0x000fe40008000000 */
[----:B------:R-:W-:-:S04]  /*4a20*/  USEL UR4, UR4, URZ, UP0 ;  /* 0x000000ff04047287 */ /* 0x000fc80008000000 */
[----:B------:R-:W-:Y:S01]  /*4a30*/  ULEA UR4, UR4, UR7, 0x3 ;  /* 0x0000000704047291 */ /* 0x000fe2000f8e18ff */
[----:B------:R-:W-:-:S04]  /*4a40*/  LOP3.LUT R3, R3, UR5, RZ, 0x3c, !PT ;  /* 0x0000000503037c12 */ /* 0x000fc8000f8e3cff */
[----:B------:R-:W-:Y:S01]  /*4a50*/  SHF.L.U32 R3, R3, 0x1f, RZ ;  /* 0x0000001f03037819 */ /* 0x000fe200000006ff */
[----:B-1----:R-:W-:-:S04]  /*4a60*/  IMAD.U32 R2, RZ, RZ, UR4 ;  /* 0x00000004ff027e24 */ /* 0x002fc8000f8e00ff */
[----:B------:R1:W2:Y:S03]  /*4a70*/  SYNCS.PHASECHK.TRANS64.TRYWAIT P0, [R2+URZ], R3 ;  /* 0x00000003020075a7 */ /* 0x0002a600080011ff */
[----:B--2---:R-:W-:Y:S05]  /*4a80*/  @!P0 NANOSLEEP.SYNCS 0x989680 ;  /* 0x009896800000895d */ /* 0x004fea0003900000 */
[----:B------:R-:W2:Y:S02]  /*4a90*/  @!P0 SYNCS.PHASECHK.TRANS64 P0, [R2+URZ], R3 ;  /* 0x00000003020085a7 */ /* 0x000ea400080010ff */
[----:B--2---:R-:W-:Y:S05]  /*4aa0*/  @P0 BRA `(.L_x_81) ;  /* 0x0000000000240947 */ /* 0x004fea0003800000 */
.L_x_82:
[----:B--2---:R2:W3:Y:S02]  /*4ab0*/  SYNCS.PHASECHK.TRANS64.TRYWAIT P0, [R2+URZ], R3 ;  /* 0x00000003020075a7 */ /* 0x0044e400080011ff */
[----:B---3--:R-:W-:Y:S05]  /*4ac0*/  @!P0 NANOSLEEP.SYNCS 0x989680 ;  /* 0x009896800000895d */ /* 0x008fea0003900000 */
[----:B------:R-:W3:Y:S02]  /*4ad0*/  @!P0 SYNCS.PHASECHK.TRANS64 P0, [R2+URZ], R3 ;  /* 0x00000003020085a7 */ /* 0x000ee400080010ff */
[----:B---3--:R-:W-:Y:S05]  /*4ae0*/  @!P0 BRA `(.L_x_82) ;  /* 0xfffffffc00f08947 */ /* 0x008fea000383ffff */
[----:B------:R-:W-:Y:S05]  /*4af0*/  BRA `(.L_x_81) ;  /* 0x0000000000107947 */ /* 0x000fea0003800000 */
.L_x_77:
[----:B------:R-:W-:Y:S01]  /*4b00*/  R2UR UR5, R0 ;  /* 0x00000000000572ca */ /* 0x000fe200000e0000 */
[----:B------:R-:W-:-:S12]  /*4b10*/  UIADD3 UR4, UPT, UPT, UR62, 0xf0, URZ ;  /* 0x000000f03e047890 */ /* 0x000fd8000fffe0ff */
[----:B------:R-:W-:-:S09]  /*4b20*/  UPRMT UR4, UR5, 0x654, UR4 ;  /* 0x0000065405047896 */ /* 0x000fd20008000004 */
[----:B------:R-:W-:Y:S03]  /*4b30*/  SYNCS.ARRIVE.TRANS64.RED.A1T0 RZ, [UR4], RZ ;  /* 0x000000ffffff79a7 */ /* 0x000fe60008100404 */
.L_x_81:
[----:B-12---:R-:W-:Y:S01]  /*4b40*/  SHF.L.U32 R3, RZ, 0x1f, RZ ;  /* 0x0000001fff037819 */ /* 0x006fe200000006ff */
[----:B------:R-:W-:Y:S01]  /*4b50*/  UIADD3 UR4, UPT, UPT, UR62, 0xf0, URZ ;  /* 0x000000f03e047890 */ /* 0x000fe2000fffe0ff */
[----:B------:R-:W-:Y:S02]  /*4b60*/  PLOP3.LUT P0, PT, PT, PT, UP1, 0x80, 0x8 ;  /* 0x000000000008781c */ /* 0x000fe40003f0f018 */
[----:B------:R-:W1:Y:S02]  /*4b70*/  SYNCS.PHASECHK.TRANS64.TRYWAIT P1, [UR62+0xf0], R3 ;  /* 0x0000f003ff0075a7 */ /* 0x000e64000802113e */
[----:B-1----:R-:W-:Y:S09]  /*4b80*/  @!P1 BRA `(.L_x_83) ;  /* 0x0000006c00e49947 */ /* 0x002ff20003800000 */
.L_x_212:
[----:B------:R-:W-:Y:S02]  /*4b90*/  R2UR UR6, R0 ;  /* 0x00000000000672ca */ /* 0x000fe400000e0000 */
[----:B------:R-:W-:-:S11]  /*4ba0*/  R2UR UR5, R16 ;  /* 0x00000000100572ca */ /* 0x000fd600000e0000 */
[----:B------:R-:W-:-:S03]  /*4bb0*/  @!UP1 UPRMT UR4, UR6, 0x654, UR4 ;  /* 0x0000065406049896 */ /* 0x000fc60008000004 */
[----:B------:R-:W-:-:S06]  /*4bc0*/  UMOV UR6, 0x1 ;  /* 0x0000000100067882 */ /* 0x000fcc0000000000 */
[----:B------:R-:W-:Y:S01]  /*4bd0*/  @!P0 SYNCS.ARRIVE.TRANS64.RED.A1T0 RZ, [UR4], RZ ;  /* 0x000000ffffff89a7 */ /* 0x000fe20008100404 */
[----:B------:R-:W-:Y:S01]  /*4be0*/  NOP ;  /* 0x0000000000007918 */ /* 0x000fe20000000000 */
[----:B------:R-:W2:Y:S01]  /*4bf0*/  LDS R0, [UR8+0x14] ;  /* 0x00001408ff007984 */ /* 0x000ea20008000800 */
[----:B------:R-:W-:-:S03]  /*4c00*/  ULOP3.LUT UR4, UR5, 0xffff, URZ, 0xc0, !UPT ;  /* 0x0000ffff05047892 */ /* 0x000fc6000f8ec0ff */
[----:B------:R-:W-:Y:S01]  /*4c10*/  UMOV UR5, 0xffff ;  /* 0x0000ffff00057882 */ /* 0x000fe20000000000 */
[----:B------:R-:W-:-:S04]  /*4c20*/  USHF.R.U32.HI UR4, URZ, 0x5, UR4 ;  /* 0x00000005ff047899 */ /* 0x000fc80008011604 */
[----:B------:R-:W-:Y:S02]  /*4c30*/  USHF.L.U32 UR5, UR5, UR4, URZ ;  /* 0x0000000405057299 */ /* 0x000fe400080006ff */
[----:B------:R-:W-:-:S04]  /*4c40*/  USHF.L.U32 UR4, UR6, UR4, URZ ;  /* 0x0000000406047299 */ /* 0x000fc800080006ff */
[----:B--2---:R-:W-:-:S04]  /*4c50*/  LOP3.LUT R0, R0, UR5, RZ, 0xc0, !PT ;  /* 0x0000000500007c12 */ /* 0x004fc8000f8ec0ff */
[----:B------:R-:W-:-:S13]  /*4c60*/  ISETP.NE.AND P0, PT, R0, UR5, PT ;  /* 0x0000000500007c0c */ /* 0x000fda000bf05270 */
[----:B------:R-:W-:Y:S05]  /*4c70*/  @P0 BRA `(.L_x_84) ;  /* 0x0000000000580947 */ /* 0x000fea0003800000 */
[----:B------:R-:W2:Y:S02]  /*4c80*/  LDS R0, [UR8+0x18] ;  /* 0x00001808ff007984 */ /* 0x000ea40008000800 */
[----:B--2---:R-:W-:-:S04]  /*4c90*/  LOP3.LUT R0, R0, UR4, RZ, 0xc0, !PT ;  /* 0x0000000400007c12 */ /* 0x004fc8000f8ec0ff */
[----:B------:R-:W-:-:S13]  /*4ca0*/  ISETP.NE.AND P0, PT, R0, UR4, PT ;  /* 0x0000000400007c0c */ /* 0x000fda000bf05270 */
[----:B------:R-:W-:Y:S05]  /*4cb0*/  @P0 BRA `(.L_x_85) ;  /* 0x00000000003c0947 */ /* 0x000fea0003800000 */
[----:B-1----:R-:W1:Y:S01]  /*4cc0*/  S2R R2, SR_LANEID ;  /* 0x0000000000027919 */ /* 0x002e620000000000 */
[----:B------:R-:W-:-:S06]  /*4cd0*/  ULOP3.LUT UR5, URZ, UR5, URZ, 0x33, !UPT ;  /* 0x00000005ff057292 */ /* 0x000fcc000f8e33ff */
[----:B------:R-:W-:-:S04]  /*4ce0*/  IMAD.U32 R0, RZ, RZ, UR5 ;  /* 0x00000005ff007e24 */ /* 0x000fc8000f8e00ff */
[----:B------:R2:W3:Y:S02]  /*4cf0*/  REDUX UR7, R0 ;  /* 0x00000000000773c4 */ /* 0x0004e40000000000 */
[----:B------:R4:W-:Y:S01]  /*4d00*/  UTCATOMSWS.AND URZ, UR5 ;  /* 0x0000000500ff79e3 */ /* 0x0009e20008000000 */
[----:B--2---:R-:W-:Y:S01]  /*4d10*/  LOP3.LUT R0, RZ, UR4, RZ, 0x33, !PT ;  /* 0x00000004ff007c12 */ /* 0x004fe2000f8e33ff */
[----:B------:R-:W-:Y:S02]  /*4d20*/  VOTEU.ANY UR4, UPT, PT ;  /* 0x0000000000047886 */ /* 0x000fe400038e0100 */
[----:B------:R-:W-:Y:S02]  /*4d30*/  UFLO.U32 UR4, UR4 ;  /* 0x00000004000472bd */ /* 0x000fe400080e0000 */
[----:B------:R-:W2:Y:S04]  /*4d40*/  REDUX UR6, R0 ;  /* 0x00000000000673c4 */ /* 0x000ea80000000000 */
[----:B-1----:R-:W-:-:S02]  /*4d50*/  ISETP.EQ.U32.AND P0, PT, R2, UR4, PT ;  /* 0x0000000402007c0c */ /* 0x002fc4000bf02070 */
[----:B---3--:R-:W-:-:S11]  /*4d60*/  MOV R2, UR7 ;  /* 0x0000000700027c02 */ /* 0x008fd60008000f00 */
[----:B------:R4:W-:Y:S01]  /*4d70*/  @P0 ATOMS.AND RZ, [UR8+0x14], R2 ;  /* 0x00001402ffff098c */ /* 0x0009e2000a800008 */
[----:B--2---:R-:W-:-:S05]  /*4d80*/  IMAD.U32 R0, RZ, RZ, UR6 ;  /* 0x00000006ff007e24 */ /* 0x004fca000f8e00ff */
[----:B------:R4:W-:Y:S01]  /*4d90*/  @P0 ATOMS.AND RZ, [UR8+0x18], R0 ;  /* 0x00001800ffff098c */ /* 0x0009e2000a800008 */
[----:B------:R-:W-:Y:S05]  /*4da0*/  BRA `(.L_x_86) ;  /* 0x0000000000147947 */ /* 0x000fea0003800000 */
.L_x_85:
[----:B-1----:R-:W-:Y:S02]  /*4db0*/  MOV R2, 0x4dd0 ;  /* 0x00004dd000027802 */ /* 0x002fe40000000f00 */
[----:B-----5:R-:W-:Y:S05]  /*4dc0*/  CALL.REL.NOINC `($__internal_0_$__cuda_sm10x_tcgen05_guardrail_trap_col_being_dealloced_not_returned_by_alloc) ;  /* 0x00000074006c7944 */ /* 0x020fea0003c00000 */
[----:B------:R-:W-:Y:S05]  /*4dd0*/  BRA `(.L_x_86) ;  /* 0x0000000000087947 */ /* 0x000fea0003800000 */
.L_x_84:
[----:B-1----:R-:W-:Y:S02]  /*4de0*/  MOV R2, 0x4e00 ;  /* 0x00004e0000027802 */ /* 0x002fe40000000f00 */
[----:B-----5:R-:W-:Y:S05]  /*4df0*/  CALL.REL.NOINC `($__internal_2_$__cuda_sm10x_tcgen05_guardrail_trap_unallocated_columns_being_dealloced) ;  /* 0x0000007400787944 */ /* 0x020fea0003c00000 */
.L_x_86:
[----:B------:R-:W-:Y:S01]  /*4e00*/  NOP ;  /* 0x0000000000007918 */ /* 0x000fe20000000000 */
[----:B----4-:R-:W-:Y:S05]  /*4e10*/  EXIT ;  /* 0x000000000000794d */ /* 0x010fea0003800000 */
.L_x_57:
[----:B------:R-:W-:-:S09]  /*4e20*/  UISETP.NE.OR UP0, UPT, UR21, 0x3, !UP4 ;  /* 0x000000031500788c */ /* 0x000fd2000e705670 */
[----:B------:R-:W-:Y:S05]  /*4e30*/  BRA.U UP0, `(.L_x_87) ;  /* 0x0000001500c87547 */ /* 0x000fea000b800000 */
[----:B------:R-:W2:Y:S01]  /*4e40*/  LDCU UR37, c[0x0][0x370] ;  /* 0x00006e00ff2577ac */ /* 0x000ea20008000800 */
[----:B------:R-:W3:Y:S01]  /*4e50*/  LDC.64 R16, c[0x0][0x348] ;  /* 0x0000d200ff107b82 */ /* 0x000ee20000000a00 */
[----:B------:R-:W-:Y:S01]  /*4e60*/  HFMA2 R14, -RZ, RZ, 0, 0 ;  /* 0x00000000ff0e7431 */ /* 0x000fe200000001ff */
[----:B------:R-:W-:Y:S01]  /*4e70*/  MOV R13, RZ ;  /* 0x000000ff000d7202 */ /* 0x000fe20000000f00 */
[----:B------:R-:W2:Y:S01]  /*4e80*/  LDCU.128 UR48, c[0x0][0xb10] ;  /* 0x00016200ff3077ac */ /* 0x000ea20008000c00 */
[----:B------:R-:W-:Y:S01]  /*4e90*/  HFMA2 R7, -RZ, RZ, 0, 0.0078125 ;  /* 0x00002000ff077431 */ /* 0x000fe200000001ff */
[----:B------:R-:W4:Y:S03]  /*4ea0*/  LDCU UR31, c[0x0][0x374] ;  /* 0x00006e80ff1f77ac */ /* 0x000f260008000800 */
[----:B------:R-:W1:Y:S01]  /*4eb0*/  LDC.64 R2, c[0x0][0x888] ;  /* 0x00022200ff027b82 */ /* 0x000e620000000a00 */
[----:B------:R-:W4:Y:S01]  /*4ec0*/  LDCU UR15, c[0x0][0xb0c] ;  /* 0x00016180ff0f77ac */ /* 0x000f220008000800 */
[----:B------:R-:W3:Y:S06]  /*4ed0*/  LDCU UR47, c[0x0][0xb20] ;  /* 0x00016400ff2f77ac */ /* 0x000eec0008000800 */
[----:B------:R-:W1:Y:S01]  /*4ee0*/  LDC.64 R4, c[0x0][0x890] ;  /* 0x00022400ff047b82 */ /* 0x000e620000000a00 */
[----:B------:R-:W3:Y:S01]  /*4ef0*/  LDCU UR4, c[0x0][0xb30] ;  /* 0x00016600ff0477ac */ /* 0x000ee20008000800 */
[----:B--2---:R-:W-:-:S02]  /*4f00*/  UIMAD.WIDE.U32 UR6, UR37, UR48, URZ ;  /* 0x00000030250672a5 */ /* 0x004fc4000f8e00ff */
[----:B----4-:R-:W-:Y:S01]  /*4f10*/  UIMAD.WIDE.U32 UR8, UR31, UR51, URZ ;  /* 0x000000331f0872a5 */ /* 0x010fe2000f8e00ff */
[----:B------:R-:W-:Y:S01]  /*4f20*/  UMOV UR21, 0x400 ;  /* 0x0000040000157882 */ /* 0x000fe20000000000 */
[----:B------:R-:W-:Y:S02]  /*4f30*/  UPLOP3.LUT UP1, UPT, UPT, UPT, UPT, 0x40, 0x4 ;  /* 0x000000000004789c */ /* 0x000fe40003f2e870 */
[----:B------:R-:W-:Y:S01]  /*4f40*/  ULEA UR21, UR61, UR21, 0x18 ;  /* 0x000000153d157291 */ /* 0x000fe2000f8ec0ff */
[----:B------:R-:W-:Y:S02]  /*4f50*/  UMOV UR6, UR7 ;  /* 0x0000000700067c82 */ /* 0x000fe40008000000 */
[----:B------:R-:W-:Y:S01]  /*4f60*/  UMOV UR38, UR9 ;  /* 0x0000000900267c82 */ /* 0x000fe20008000000 */
[----:B------:R-:W-:Y:S02]  /*4f70*/  UISETP.GE.AND UP0, UPT, UR39, 0x1, UPT ;  /* 0x000000012700788c */ /* 0x000fe4000bf06270 */
[----:B------:R-:W-:Y:S01]  /*4f80*/  UISETP.NE.AND UP4, UPT, UR39, 0x1, UPT ;  /* 0x000000012700788c */ /* 0x000fe2000bf85270 */
[----:B------:R-:W2:Y:S01]  /*4f90*/  LDCU.64 UR22, c[0x0][0xb28] ;  /* 0x00016500ff1677ac */ /* 0x000ea20008000a00 */
[----:B------:R-:W-:-:S02]  /*4fa0*/  UISETP.NE.AND UP6, UPT, UR15, 0x1, UPT ;  /* 0x000000010f00788c */ /* 0x000fc4000bfc5270 */
[----:B------:R-:W-:Y:S02]  /*4fb0*/  UISETP.NE.AND UP5, UPT, UR50, 0x1, UPT ;  /* 0x000000013200788c */ /* 0x000fe4000bfa5270 */
[----:B------:R-:W-:Y:S02]  /*4fc0*/  UIADD3 UR41, UPT, UPT, UR21, 0x20, URZ ;  /* 0x0000002015297890 */ /* 0x000fe4000fffe0ff */
[----:B------:R-:W-:Y:S02]  /*4fd0*/  UIADD3 UR33, UPT, UPT, UR21, 0x28, URZ ;  /* 0x0000002815217890 */ /* 0x000fe4000fffe0ff */
[----:B------:R-:W-:Y:S02]  /*4fe0*/  UIADD3 UR25, UPT, UPT, UR21, 0x30, URZ ;  /* 0x0000003015197890 */ /* 0x000fe4000fffe0ff */
[----:B------:R-:W-:Y:S02]  /*4ff0*/  UIADD3 UR17, UPT, UPT, UR21, 0x38, URZ ;  /* 0x0000003815117890 */ /* 0x000fe4000fffe0ff */
[----:B------:R-:W-:-:S02]  /*5000*/  USHF.R.U32.HI UR45, URZ, UR49, UR6 ;  /* 0x00000031ff2d7299 */ /* 0x000fc40008011606 */
[----:B---3--:R-:W-:Y:S02]  /*5010*/  USHF.R.U32.HI UR38, URZ, UR47, UR38 ;  /* 0x0000002fff267299 */ /* 0x008fe40008011626 */
[----:B------:R-:W-:-:S11]  /*5020*/  UISETP.NE.AND UP3, UPT, UR4, 0x1, UPT ;  /* 0x000000010400788c */ /* 0x000fd6000bf65270 */
.L_x_102:
[C---:B------:R-:W-:Y:S02]  /*5030*/  LEA R12, R14.reuse, UR21, 0x3 ;  /* 0x000000150e0c7c11 */ /* 0x040fe4000f8e18ff */
[----:B------:R-:W-:Y:S02]  /*5040*/  SHF.L.U32 R0, R13, 0x1f, RZ ;  /* 0x0000001f0d007819 */ /* 0x000fe400000006ff */
[----:B------:R-:W-:Y:S02]  /*5050*/  LEA R8, R14, UR21, 0x4 ;  /* 0x000000150e087c11 */ /* 0x000fe4000f8e20ff */
[----:B---3--:R-:W3:Y:S02]  /*5060*/  SYNCS.PHASECHK.TRANS64.TRYWAIT P0, [R12+URZ+0x70], R0 ;  /* 0x000070000c0075a7 */ /* 0x008ee400080011ff */
[----:B---3--:R-:W-:Y:S05]  /*5070*/  @!P0 BRA `(.L_x_88) ;  /* 0x0000006800c08947 */ /* 0x008fea0003800000 */
.L_x_213:
        /* <DEDUP_REMOVED lines=8> */
[----:B----4-:R-:W-:Y:S11]  /*5100*/  LOP3.LUT P0, RZ, R10, 0x1, RZ, 0xc0, !PT ;  /* 0x000000010aff7812 */ /* 0x010ff6000780c0ff */
[----:B------:R-:W-:Y:S02]  /*5110*/  @!UPT UIADD3 URZ, UPT, UPT, URZ, URZ, URZ ;  /* 0x000000fffffff290 */ /* 0x000fe4000fffe0ff */
[----:B-1----:R-:W-:Y:S01]  /*5120*/  VOTEU.ANY UP2, P0 ;  /* 0x0000000000ff7886 */ /* 0x002fe20000040100 */
[----:B------:R-:W-:Y:S11]  /*5130*/  PLOP3.LUT P0, PT, PT, PT, UP2, 0x80, 0x8 ;  /* 0x000000000008781c */ /* 0x000ff60003f0f028 */
[----:B------:R-:W-:Y:S02]  /*5140*/  @!UPT UIADD3 URZ, UPT, UPT, URZ, URZ, URZ ;  /* 0x000000fffffff290 */ /* 0x000fe4000fffe0ff */
[----:B---3--:R-:W-:Y:S02]  /*5150*/  @P0 SHF.R.U32.HI R0, RZ, 0x10, R9 ;  /* 0x00000010ff000819 */ /* 0x008fe40000011609 */
[----:B------:R-:W-:Y:S02]  /*5160*/  @P0 MOV R6, R8 ;  /* 0x0000000800060202 */ /* 0x000fe40000000f00 */
[----:B------:R-:W-:Y:S01]  /*5170*/  @P0 R2UR UR4, R0 ;  /* 0x00000000000402ca */ /* 0x000fe200000e0000 */
[----:B------:R-:W-:Y:S01]  /*5180*/  VIADD R0, R12, 0x80 ;  /* 0x000000800c007836 */ /* 0x000fe20000000000 */
[----:B------:R-:W-:Y:S02]  /*5190*/  @P0 LOP3.LUT R8, R9, 0xffff, RZ, 0xc0, !PT ;  /* 0x0000ffff09080812 */ /* 0x000fe400078ec0ff */
[----:B------:R-:W-:Y:S02]  /*51a0*/  @P0 R2UR UR6, R6 ;  /* 0x00000000060602ca */ /* 0x000fe400000e0000 */
[----:B------:R-:W-:Y:S02]  /*51b0*/  PRMT R0, RZ, 0x654, R0 ;  /* 0x00000654ff007816 */ /* 0x000fe40000000000 */
[----:B------:R-:W-:Y:S02]  /*51c0*/  @P0 R2UR UR5, R8 ;  /* 0x00000000080502ca */ /* 0x000fe400000e0000 */
[----:B------:R1:W-:Y:S03]  /*51d0*/  SYNCS.ARRIVE.TRANS64.RED.A1T0 RZ, [R0+URZ], RZ ;  /* 0x000000ff00ff79a7 */ /* 0x0003e600081004ff */
[----:B------:R-:W-:Y:S04]  /*51e0*/  @UP2 UMOV UR30, UR4 ;  /* 0x00000004001e2c82 */ /* 0x000fe80008000000 */
[----:B------:R-:W-:Y:S04]  /*51f0*/  @UP2 UMOV UR14, UR6 ;  /* 0x00000006000e2c82 */ /* 0x000fe80008000000 */
[----:B------:R-:W-:Y:S01]  /*5200*/  @UP2 UMOV UR13, UR5 ;  /* 0x00000005000d2c82 */ /* 0x000fe20008000000 */
[----:B------:R-:W-:Y:S05]  /*5210*/  BRA.U !UP0, `(.L_x_89) ;  /* 0x0000000108a47547 */ /* 0x000fea000b800000 */
[----:B------:R-:W-:Y:S02]  /*5220*/  UIMAD.WIDE.U32 UR18, UR13, UR51, URZ ;  /* 0x000000330d1272a5 */ /* 0x000fe4000f8e00ff */
[----:B------:R-:W-:Y:S02]  /*5230*/  UIMAD.WIDE.U32 UR26, UR14, UR48, URZ ;  /* 0x000000300e1a72a5 */ /* 0x000fe4000f8e00ff */
[----:B------:R-:W-:Y:S02]  /*5240*/  USEL UR4, UR31, UR38, !UP5 ;  /* 0x000000261f047287 */ /* 0x000fe4000e800000 */
[----:B------:R-:W-:Y:S02]  /*5250*/  USEL UR7, UR37, UR45, !UP6 ;  /* 0x0000002d25077287 */ /* 0x000fe4000f000000 */
[----:B--2---:R-:W-:Y:S02]  /*5260*/  UIMAD.WIDE.U32 UR8, UR4, UR22, URZ ;  /* 0x00000016040872a5 */ /* 0x004fe4000f8e00ff */
[----:B------:R-:W-:Y:S01]  /*5270*/  UIMAD.WIDE.U32 UR10, UR7, UR22, URZ ;  /* 0x00000016070a72a5 */ /* 0x000fe2000f8e00ff */
[----:B------:R-:W-:Y:S02]  /*5280*/  UMOV UR5, UR19 ;  /* 0x0000001300057c82 */ /* 0x000fe40008000000 */
[----:B------:R-:W-:Y:S03]  /*5290*/  USHF.R.U32.HI UR6, URZ, UR47, UR5 ;  /* 0x0000002fff067299 */ /* 0x000fe60008011605 */
[----:B------:R-:W-:Y:S01]  /*52a0*/  UMOV UR5, UR27 ;  /* 0x0000001b00057c82 */ /* 0x000fe20008000000 */
[----:B------:R-:W-:Y:S02]  /*52b0*/  USEL UR6, UR13, UR6, !UP5 ;  /* 0x000000060d067287 */ /* 0x000fe4000e800000 */
[----:B------:R-:W-:Y:S03]  /*52c0*/  USHF.R.U32.HI UR12, URZ, UR49, UR5 ;  /* 0x00000031ff0c7299 */ /* 0x000fe60008011605 */
[----:B------:R-:W-:Y:S02]  /*52d0*/  UMOV UR5, UR9 ;  /* 0x0000000900057c82 */ /* 0x000fe40008000000 */
[----:B------:R-:W-:Y:S03]  /*52e0*/  @UP4 USHF.R.U32.HI UR4, URZ, UR23, UR5 ;  /* 0x00000017ff044299 */ /* 0x000fe60008011605 */
[----:B------:R-:W-:Y:S01]  /*52f0*/  UMOV UR5, UR11 ;  /* 0x0000000b00057c82 */ /* 0x000fe20008000000 */
[----:B------:R-:W-:Y:S02]  /*5300*/  UIMAD UR4, UR39, UR4, URZ ;  /* 0x00000004270472a4 */ /* 0x000fe4000f8e02ff */
[----:B------:R-:W-:Y:S02]  /*5310*/  @UP4 USHF.R.U32.HI UR7, URZ, UR23, UR5 ;  /* 0x00000017ff074299 */ /* 0x000fe40008011605 */
[----:B------:R-:W-:Y:S02]  /*5320*/  UIMAD.WIDE.U32 UR10, UR6, UR22, URZ ;  /* 0x00000016060a72a5 */ /* 0x000fe4000f8e00ff */
[----:B------:R-:W-:Y:S02]  /*5330*/  USEL UR5, UR14, UR12, !UP6 ;  /* 0x0000000c0e057287 */ /* 0x000fe4000f000000 */
[----:B------:R-:W-:Y:S02]  /*5340*/  UIMAD UR8, UR39, UR7, URZ ;  /* 0x00000007270872a4 */ /* 0x000fe4000f8e02ff */
[----:B------:R-:W-:Y:S03]  /*5350*/  UISETP.GE.AND UP0, UPT, UR6, UR4, UPT ;  /* 0x000000040600728c */ /* 0x000fe6000bf06270 */
[----:B------:R-:W-:Y:S01]  /*5360*/  UMOV UR4, UR11 ;  /* 0x0000000b00047c82 */ /* 0x000fe20008000000 */
[----:B------:R-:W-:Y:S02]  /*5370*/  UISETP.GE.OR UP0, UPT, UR5, UR8, UP0 ;  /* 0x000000080500728c */ /* 0x000fe40008706670 */
[----:B------:R-:W-:Y:S02]  /*5380*/  USHF.R.U32.HI UR4, URZ, UR23, UR4 ;  /* 0x00000017ff047299 */ /* 0x000fe40008011604 */
[----:B------:R-:W-:Y:S02]  /*5390*/  UIMAD.WIDE.U32 UR8, UR5, UR22, URZ ;  /* 0x00000016050872a5 */ /* 0x000fe4000f8e00ff */
[----:B------:R-:W-:Y:S04]  /*53a0*/  USEL UR10, UR6, UR4, !UP4 ;  /* 0x00000004060a7287 */ /* 0x000fe8000e000000 */
[----:B------:R-:W-:Y:S01]  /*53b0*/  UIADD3 UR11, UPT, UPT, -UR10, URZ, URZ ;  /* 0x000000ff0a0b7290 */ /* 0x000fe2000fffe1ff */
[----:B------:R-:W-:Y:S02]  /*53c0*/  @!UP0 UMOV UR4, UR9 ;  /* 0x0000000900048c82 */ /* 0x000fe40008000000 */
[----:B------:R-:W-:Y:S02]  /*53d0*/  @!UP0 USHF.R.U32.HI UR4, URZ, UR23, UR4 ;  /* 0x00000017ff048299 */ /* 0x000fe40008011604 */
[----:B------:R-:W-:Y:S02]  /*53e0*/  UIMAD UR8, UR39, UR11, UR6 ;  /* 0x0000000b270872a4 */ /* 0x000fe4000f8e0206 */
[----:B------:R-:W-:Y:S04]  /*53f0*/  @!UP0 USEL UR4, UR5, UR4, !UP4 ;  /* 0x0000000405048287 */ /* 0x000fe8000e000000 */
[----:B------:R-:W-:Y:S02]  /*5400*/  @!UP0 UIMAD UR7, UR7, UR8, UR4 ;  /* 0x00000008070782a4 */ /* 0x000fe4000f8e0204 */
[----:B------:R-:W-:Y:S02]  /*5410*/  @!UP0 UIADD3 UR9, UPT, UPT, UR10, -UR4, URZ ;  /* 0x800000040a098290 */ /* 0x000fe4000fffe0ff */
[----:B------:R-:W-:Y:S02]  /*5420*/  UIADD3 UR8, UPT, UPT, -UR6, URZ, URZ ;  /* 0x000000ff06087290 */ /* 0x000fe4000fffe1ff */
[----:B------:R-:W-:Y:S02]  /*5430*/  UIADD3 UR4, UPT, UPT, -UR5, URZ, URZ ;  /* 0x000000ff05047290 */ /* 0x000fe4000fffe1ff */
[----:B------:R-:W-:Y:S03]  /*5440*/  @!UP0 UIMAD UR6, UR9, UR39, UR5 ;  /* 0x00000027090682a4 */ /* 0x000fe6000f8e0205 */
[----:B------:R-:W-:Y:S01]  /*5450*/  @!UP0 UMOV UR5, UR7 ;  /* 0x0000000700058c82 */ /* 0x000fe20008000000 */
[----:B------:R-:W-:Y:S02]  /*5460*/  UIMAD UR7, UR15, UR4, UR14 ;  /* 0x000000040f0772a4 */ /* 0x000fe4000f8e020e */
[----:B------:R-:W-:Y:S02]  /*5470*/  UIMAD UR4, UR50, UR8, UR13 ;  /* 0x00000008320472a4 */ /* 0x000fe4000f8e020d */
[----:B------:R-:W-:Y:S02]  /*5480*/  UIMAD UR14, UR5, UR15, UR7 ;  /* 0x0000000f050e72a4 */ /* 0x000fe4000f8e0207 */
[----:B------:R-:W-:Y:S11]  /*5490*/  UIMAD UR13, UR6, UR50, UR4 ;  /* 0x00000032060d72a4 */ /* 0x000ff6000f8e0204 */
[----:B------:R-:W-:Y:S01]  /*54a0*/  @!UPT UIADD3 URZ, UPT, UPT, URZ, URZ, URZ ;  /* 0x000000fffffff290 */ /* 0x000fe2000fffe0ff */
.L_x_89:
[----:B------:R-:W3:Y:S01]  /*54b0*/  @!UP3 LDCU.128 UR8, c[0x0][0xb10] ;  /* 0x00016200ff08b7ac */ /* 0x000ee20008000c00 */
[----:B------:R-:W-:Y:S01]  /*54c0*/  IMAD.MOV.U32 R10, RZ, RZ, 0x1 ;  /* 0x00000001ff0a7424 */ /* 0x000fe200078e00ff */
[C---:B------:R-:W-:Y:S02]  /*54d0*/  ISETP.NE.U32.AND P1, PT, R4.reuse, RZ, PT ;  /* 0x000000ff0400720c */ /* 0x040fe40003f25070 */
[----:B------:R-:W-:Y:S02]  /*54e0*/  ISETP.NE.U32.AND P0, PT, R4, RZ, PT ;  /* 0x000000ff0400720c */ /* 0x000fe40003f05070 */
[C---:B------:R-:W-:Y:S01]  /*54f0*/  ISETP.NE.AND.EX P1, PT, R5.reuse, RZ, PT, P1 ;  /* 0x000000ff0500720c */ /* 0x040fe20003f25310 */
[----:B------:R-:W4:Y:S01]  /*5500*/  @!UP3 LDCU UR5, c[0x0][0xb0c] ;  /* 0x00016180ff05b7ac */ /* 0x000f220008000800 */
[----:B------:R-:W-:Y:S02]  /*5510*/  ISETP.NE.AND.EX P0, PT, R5, RZ, PT, P0 ;  /* 0x000000ff0500720c */ /* 0x000fe40003f05300 */
[----:B------:R-:W-:Y:S01]  /*5520*/  SHF.L.U32 R10, R10, 0x1f, RZ ;  /* 0x0000001f0a0a7819 */ /* 0x000fe200000006ff */
[----:B------:R-:W-:Y:S02]  /*5530*/  USHF.L.U32 UR43, UR16, 0x7, URZ ;  /* 0x00000007102b7899 */ /* 0x000fe400080006ff */
[----:B------:R-:W-:Y:S02]  /*5540*/  USHF.L.U32 UR42, UR20, 0x7, URZ ;  /* 0x00000007142a7899 */ /* 0x000fe400080006ff */
[----:B---3--:R-:W-:Y:S07]  /*5550*/  UIMAD.WIDE.U32 UR6, UR14, UR8, URZ ;  /* 0x000000080e0672a5 */ /* 0x008fee000f8e00ff */
[----:B------:R-:W-:Y:S01]  /*5560*/  @!UP3 UMOV UR4, UR7 ;  /* 0x000000070004bc82 */ /* 0x000fe20008000000 */
[----:B----4-:R-:W-:Y:S02]  /*5570*/  @!UP3 UISETP.NE.AND UP0, UPT, UR5, 0x1, UPT ;  /* 0x000000010500b88c */ /* 0x010fe4000bf05270 */
[----:B------:R-:W-:Y:S02]  /*5580*/  @!UP3 USHF.R.U32.HI UR4, URZ, UR9, UR4 ;  /* 0x00000009ff04b299 */ /* 0x000fe40008011604 */
[----:B------:R-:W-:Y:S02]  /*5590*/  UIMAD.WIDE.U32 UR6, UR13, UR11, URZ ;  /* 0x0000000b0d0672a5 */ /* 0x000fe4000f8e00ff */
[----:B------:R-:W-:Y:S02]  /*55a0*/  @!UP3 USEL UR8, UR14, UR4, !UP0 ;  /* 0x000000040e08b287 */ /* 0x000fe4000c000000 */
[----:B------:R-:W-:Y:S03]  /*55b0*/  @!UP3 UISETP.NE.AND UP0, UPT, UR10, 0x1, UPT ;  /* 0x000000010a00b88c */ /* 0x000fe6000bf05270 */
[----:B------:R-:W-:Y:S02]  /*55c0*/  @!UP3 UMOV UR6, UR7 ;  /* 0x000000070006bc82 */ /* 0x000fe40008000000 */
[----:B------:R-:W3:Y:S02]  /*55d0*/  @!UP3 LDCU UR4, c[0x0][0xb20] ;  /* 0x00016400ff04b7ac */ /* 0x000ee40008000800 */
[----:B---3--:R-:W-:Y:S04]  /*55e0*/  @!UP3 USHF.R.U32.HI UR6, URZ, UR4, UR6 ;  /* 0x00000004ff06b299 */ /* 0x008fe80008011606 */
[----:B------:R-:W-:Y:S04]  /*55f0*/  @!UP3 USEL UR6, UR13, UR6, !UP0 ;  /* 0x000000060d06b287 */ /* 0x000fe8000c000000 */
[----:B------:R-:W-:Y:S02]  /*5600*/  @!UP3 UIADD3 UR4, UPT, UPT, -UR8, UR6, URZ ;  /* 0x000000060804b290 */ /* 0x000fe4000fffe1ff */
[----:B------:R-:W-:Y:S02]  /*5610*/  @!UP3 UIADD3 UR6, UPT, UPT, UR8, -UR6, URZ ;  /* 0x800000060806b290 */ /* 0x000fe4000fffe0ff */
[----:B------:R-:W-:Y:S02]  /*5620*/  @!UP3 UIMAD UR14, UR4, UR5, UR14 ;  /* 0x00000005040eb2a4 */ /* 0x000fe4000f8e020e */
[----:B------:R-:W-:Y:S01]  /*5630*/  @!UP3 UIMAD UR13, UR6, UR10, UR13 ;  /* 0x0000000a060db2a4 */ /* 0x000fe2000f8e020d */
[----:B------:R-:W-:Y:S11]  /*5640*/  BRA.U UP1, `(.L_x_90) ;  /* 0x0000000101107547 */ /* 0x000ff6000b800000 */
[----:B------:R-:W-:Y:S04]  /*5650*/  MOV R6, UR46 ;  /* 0x0000002e00067c02 */ /* 0x000fe80008000f00 */
[----:B------:R-:W-:Y:S04]  /*5660*/  SHF.L.U32 R6, R6, 0x1f, RZ ;  /* 0x0000001f06067819 */ /* 0x000fe800000006ff */
[----:B------:R-:W3:Y:S02]  /*5670*/  SYNCS.PHASECHK.TRANS64.TRYWAIT P2, [UR21+0x68], R6 ;  /* 0x00006806ff0075a7 */ /* 0x000ee40008041115 */
[----:B---3--:R-:W-:Y:S05]  /*5680*/  @!P2 BRA `(.L_x_91) ;  /* 0x000000640050a947 */ /* 0x008fea0003800000 */
.L_x_90:
[----:B------:R-:W-:Y:S05]  /*5690*/  @!P1 BRA `(.L_x_92) ;  /* 0x0000000000309947 */ /* 0x000fea0003800000 */
[----:B------:R-:W-:Y:S01]  /*56a0*/  ISETP.NE.U32.AND P1, PT, R2, RZ, PT ;  /* 0x000000ff0200720c */ /* 0x000fe20003f25070 */
[----:B------:R-:W3:Y:S01]  /*56b0*/  LDCU.64 UR4, c[0x0][0x358] ;  /* 0x00006b00ff0477ac */ /* 0x000ee20008000a00 */
[----:B------:R-:W-:Y:S02]  /*56c0*/  IMAD.MOV.U32 R26, RZ, RZ, 0x1 ;  /* 0x00000001ff1a7424 */ /* 0x000fe400078e00ff */
[----:B------:R-:W-:Y:S11]  /*56d0*/  ISETP.NE.AND.EX P1, PT, R3, RZ, PT, P1 ;  /* 0x000000ff0300720c */ /* 0x000ff60003f25310 */
[----:B------:R-:W-:Y:S02]  /*56e0*/  @!UPT UIADD3 URZ, UPT, UPT, URZ, URZ, URZ ;  /* 0x000000fffffff290 */ /* 0x000fe4000fffe0ff */
[----:B------:R-:W4:Y:S01]  /*56f0*/  @P1 LDC.64 R8, c[0x0][0x888] ;  /* 0x00022200ff081b82 */ /* 0x000f220000000a00 */
[----:B-1----:R-:W-:Y:S04]  /*5700*/  @P1 IMAD R0, R4, UR60, RZ ;  /* 0x0000003c04001c24 */ /* 0x002fe8000f8e02ff */
[----:B----4-:R-:W-:Y:S04]  /*5710*/  @P1 IMAD.WIDE R8, R0, 0x4, R8 ;  /* 0x0000000400081825 */ /* 0x010fe800078e0208 */
[----:B------:R-:W-:Y:S01]  /*5720*/  HFMA2 R0, -RZ, RZ, 0, 5.9604644775390625e-08 ;  /* 0x00000001ff007431 */ /* 0x000fe200000001ff */
[----:B---3-5:R3:W5:Y:S04]  /*5730*/  @P1 LDG.E R27, desc[UR4][R8.64] ;  /* 0x00000004081b1981 */ /* 0x028768000c1e1900 */
[----:B------:R-:W-:Y:S01]  /*5740*/  @!P1 PRMT R26, R0, 0x7610, R26 ;  /* 0x00007610001a9816 */ /* 0x000fe2000000001a */
[----:B---3--:R-:W4:Y:S06]  /*5750*/  @!P1 LDC R27, c[0x0][0x880] ;  /* 0x00022000ff1b9b82 */ /* 0x008f2c0000000800 */
.L_x_92:
[----:B----45:R-:W-:Y:S01]  /*5760*/  @!P0 FSETP.EQ.AND P1, PT, R27, RZ, PT ;  /* 0x000000ff1b00820b */ /* 0x030fe20003f22000 */
[----:B------:R-:W-:Y:S01]  /*5770*/  @!UPT UIADD3 URZ, UPT, UPT, URZ, URZ, URZ ;  /* 0x000000fffffff290 */ /* 0x000fe2000fffe0ff */
[----:B------:R-:W-:Y:S11]  /*5780*/  @!P0 BRA `(.L_x_93) ;  /* 0x0000000000188947 */ /* 0x000ff60003800000 */
[----:B------:R-:W-:Y:S02]  /*5790*/  LOP3.LUT P0, RZ, R26, 0xff, RZ, 0xc0, !PT ;  /* 0x000000ff1aff7812 */ /* 0x000fe4000780c0ff */
[----:B------:R-:W-:Y:S04]  /*57a0*/  ISETP.NE.U32.AND P1, PT, R2, RZ, PT ;  /* 0x000000ff0200720c */ /* 0x000fe80003f25070 */
[----:B------:R-:W-:Y:S04]  /*57b0*/  ISETP.NE.AND.EX P1, PT, R3, RZ, PT, P1 ;  /* 0x000000ff0300720c */ /* 0x000fe80003f25310 */
[----:B------:R-:W-:Y:S03]  /*57c0*/  PLOP3.LUT P1, PT, P1, PT, PT, 0x8, 0x80 ;  /* 0x000000000080781c */ /* 0x000fe60000f2e170 */
[----:B------:R-:W-:Y:S11]  /*57d0*/  @P0 FSETP.EQ.AND P1, PT, R27, RZ, PT ;  /* 0x000000ff1b00020b */ /* 0x000ff60003f22000 */
[----:B------:R-:W-:Y:S02]  /*57e0*/  @!UPT UIADD3 URZ, UPT, UPT, URZ, URZ, URZ ;  /* 0x000000fffffff290 */ /* 0x000fe4000fffe0ff */
.L_x_93:
[----:B------:R-:W3:Y:S01]  /*57f0*/  SYNCS.PHASECHK.TRANS64.TRYWAIT P2, [UR21+0x40], R10 ;  /* 0x0000400aff0075a7 */ /* 0x000ee20008041115 */
[----:B------:R-:W-:Y:S04]  /*5800*/  ELECT P0, URZ, PT ;  /* 0x0000000000ff782f */ /* 0x000fe80003800000 */
[----:B------:R-:W-:Y:S11]  /*5810*/  PLOP3.LUT P1, PT, P1, P0, PT, 0xf2, 0x2f ;  /* 0x00000000002f781c */ /* 0x000ff60000f21e72 */
[----:B------:R-:W-:Y:S02]  /*5820*/  @!UPT UIADD3 URZ, UPT, UPT, URZ, URZ, URZ ;  /* 0x000000fffffff290 */ /* 0x000fe4000fffe0ff */
[----:B------:R-:W-:Y:S05]  /*5830*/  @!P1 IADD3 R8, P0, PT, R16, 0x580, RZ ;  /* 0x0000058010089810 */ /* 0x000fea0007f1e0ff */
[----:B-1----:R-:W-:Y:S01]  /*5840*/  @!P1 IMAD.X R6, RZ, RZ, R17, P0 ;  /* 0x000000ffff069224 */ /* 0x002fe200000e0611 */
[----:B---3--:R-:W-:Y:S07]  /*5850*/  @!P2 BRA `(.L_x_94) ;  /* 0x0000006000f4a947 */ /* 0x008fee0003800000 */
.L_x_216:
[----:B------:R-:W-:Y:S01]  /*5860*/  @!P1 R2UR UR5, R8 ;  /* 0x00000000080592ca */ /* 0x000fe200000e0000 */
[----:B------:R-:W-:Y:S01]  /*5870*/  VOTEU.ALL UP0, P1 ;  /* 0x0000000000ff7886 */ /* 0x000fe20000800000 */
[----:B------:R-:W-:Y:S01]  /*5880*/  @!P1 R2UR UR4, R6 ;  /* 0x00000000060492ca */ /* 0x000fe200000e0000 */
[----:B-1----:R-:W-:Y:S01]  /*5890*/  @!P1 IMAD.MOV.U32 R0, RZ, RZ, 0x2000 ;  /* 0x00002000ff009424 */ /* 0x002fe200078e00ff */
[----:B------:R-:W-:Y:S01]  /*58a0*/  UMOV UR8, 0x0 ;  /* 0x0000000000087882 */ /* 0x000fe20000000000 */
[----:B------:R-:W-:Y:S01]  /*58b0*/  UMOV UR9, 0x10000000 ;  /* 0x1000000000097882 */ /* 0x000fe20000000000 */
[----:B------:R-:W-:Y:S01]  /*58c0*/  @!UP0 UIADD3 UR40, UPT, UPT, UR21, 0x200, URZ ;  /* 0x0000020015288890 */ /* 0x000fe2000fffe0ff */
[----:B------:R-:W-:Y:S01]  /*58d0*/  VOTEU.ALL UP0, P1 ;  /* 0x0000000000ff7886 */ /* 0x000fe20000800000 */
[----:B------:R-:W-:Y:S01]  /*58e0*/  UMOV UR44, UR60 ;  /* 0x0000003c002c7c82 */ /* 0x000fe20008000000 */
[----:B------:R-:W-:Y:S04]  /*58f0*/  UPRMT UR6, UR61, 0x654, UR41 ;  /* 0x000006543d067896 */ /* 0x000fe80008000029 */
[----:B------:R-:W-:Y:S02]  /*5900*/  IMAD.U32 R8, RZ, RZ, UR5 ;  /* 0x00000005ff087e24 */ /* 0x000fe4000f8e00ff */
[----:B------:R-:W-:Y:S03]  /*5910*/  IMAD.U32 R9, RZ, RZ, UR4 ;  /* 0x00000004ff097e24 */ /* 0x000fe6000f8e00ff */
[----:B------:R-:W-:Y:S02]  /*5920*/  @!P1 R2UR UR4, R8 ;  /* 0x00000000080492ca */ /* 0x000fe400000e0000 */
[----:B------:R-:W-:Y:S02]  /*5930*/  @!P1 R2UR UR5, R9 ;  /* 0x00000000090592ca */ /* 0x000fe400000e0000 */
[----:B------:R-:W-:Y:S05]  /*5940*/  @!P1 IADD3 R8, P0, PT, R16, 0x580, RZ ;  /* 0x0000058010089810 */ /* 0x000fea0007f1e0ff */
[----:B------:R-:W-:Y:S06]  /*5950*/  @!P1 IMAD.X R6, RZ, RZ, R17, P0 ;  /* 0x000000ffff069224 */ /* 0x000fec00000e0611 */
[----:B------:R1:W-:Y:S01]  /*5960*/  @!UP0 UTMALDG.3D [UR40], [UR4], desc[UR8] ;  /* 0x00000828040085b4 */ /* 0x0003e20008011000 */
[----:B------:R1:W-:Y:S01]  /*5970*/  @!P1 SYNCS.ARRIVE.TRANS64.RED.A0TR RZ, [UR21+0x20], R0 ;  /* 0x00002000ffff99a7 */ /* 0x0003e20008300415 */
[----:B------:R-:W-:Y:S01]  /*5980*/  SYNCS.ARRIVE.TRANS64.RED.A1T0 RZ, [UR6], RZ ;  /* 0x000000ffffff79a7 */ /* 0x000fe20008100406 */
[----:B------:R-:W3:Y:S02]  /*5990*/  SYNCS.PHASECHK.TRANS64.TRYWAIT P2, [UR21+0x48], R10 ;  /* 0x0000480aff0075a7 */ /* 0x000ee40008041115 */
[----:B-1-3--:R-:W-:Y:S05]  /*59a0*/  @!P2 BRA `(.L_x_95) ;  /* 0x0000006000b8a947 */ /* 0x00afea0003800000 */
.L_x_218:
[----:B------:R-:W-:Y:S01]  /*59b0*/  @!P1 R2UR UR5, R8 ;  /* 0x00000000080592ca */ /* 0x000fe200000e0000 */
[----:B------:R-:W-:Y:S01]  /*59c0*/  VOTEU.ALL UP0, P1 ;  /* 0x0000000000ff7886 */ /* 0x000fe20000800000 */
[----:B------:R-:W-:Y:S01]  /*59d0*/  @!P1 R2UR UR4, R6 ;  /* 0x00000000060492ca */ /* 0x000fe200000e0000 */
[----:B-1----:R-:W-:Y:S01]  /*59e0*/  @!P1 IMAD.MOV.U32 R0, RZ, RZ, 0x2000 ;  /* 0x00002000ff009424 */ /* 0x002fe200078e00ff */
[----:B------:R-:W-:Y:S01]  /*59f0*/  UMOV UR8, 0x0 ;  /* 0x0000000000087882 */ /* 0x000fe20000000000 */
[----:B------:R-:W-:Y:S01]  /*5a00*/  UMOV UR9, 0x10000000 ;  /* 0x1000000000097882 */ /* 0x000fe20000000000 */
[----:B------:R-:W-:Y:S02]  /*5a10*/  @!UP0 UIADD3 UR34, UPT, UPT, UR42, 0x10, URZ ;  /* 0x000000102a228890 */ /* 0x000fe4000fffe0ff */
[----:B------:R-:W-:Y:S01]  /*5a20*/  @!UP0 UIADD3 UR32, UPT, UPT, UR21, 0x2200, URZ ;  /* 0x0000220015208890 */ /* 0x000fe2000fffe0ff */
[----:B------:R-:W-:Y:S01]  /*5a30*/  VOTEU.ALL UP0, P1 ;  /* 0x0000000000ff7886 */ /* 0x000fe20000800000 */
[----:B------:R-:W-:Y:S01]  /*5a40*/  UMOV UR35, UR43 ;  /* 0x0000002b00237c82 */ /* 0x000fe20008000000 */
[----:B------:R-:W-:Y:S02]  /*5a50*/  UMOV UR36, UR60 ;  /* 0x0000003c00247c82 */ /* 0x000fe40008000000 */
[----:B------:R-:W-:Y:S01]  /*5a60*/  IMAD.U32 R8, RZ, RZ, UR5 ;  /* 0x00000005ff087e24 */ /* 0x000fe2000f8e00ff */
[----:B------:R-:W-:Y:S01]  /*5a70*/  UPRMT UR7, UR61, 0x654, UR33 ;  /* 0x000006543d077896 */ /* 0x000fe20008000021 */
        /* <DEDUP_REMOVED lines=10> */
.L_x_220:
        /* <DEDUP_REMOVED lines=23> */
.L_x_222:
        /* <DEDUP_REMOVED lines=16> */
[----:B------:R-:W-:Y:S02]  /*5d90*/  SHF.L.U32 R9, RZ, 0x1f, RZ ;  /* 0x0000001fff097819 */ /* 0x000fe400000006ff */
[----:B------:R-:W-:Y:S05]  /*5da0*/  @!P1 IADD3 R8, P0, PT, R16, 0x580, RZ ;  /* 0x0000058010089810 */ /* 0x000fea0007f1e0ff */
[----:B------:R-:W-:Y:S04]  /*5db0*/  @!P1 IMAD.X R6, RZ, RZ, R17, P0 ;  /* 0x000000ffff069224 */ /* 0x000fe800000e0611 */
[----:B------:R1:W-:Y:S01]  /*5dc0*/  @!UP0 UTMALDG.3D [UR16], [UR4], desc[UR8] ;  /* 0x00000810040085b4 */ /* 0x0003e20008011000 */
[----:B------:R1:W-:Y:S01]  /*5dd0*/  @!P1 SYNCS.ARRIVE.TRANS64.RED.A0TR RZ, [UR21+0x38], R0 ;  /* 0x00003800ffff99a7 */ /* 0x0003e20008300415 */
[----:B------:R-:W-:Y:S01]  /*5de0*/  SYNCS.ARRIVE.TRANS64.RED.A1T0 RZ, [UR24], RZ ;  /* 0x000000ffffff79a7 */ /* 0x000fe20008100418 */
[----:B------:R-:W3:Y:S02]  /*5df0*/  SYNCS.PHASECHK.TRANS64.TRYWAIT P2, [UR21+0x40], R9 ;  /* 0x00004009ff0075a7 */ /* 0x000ee40008041115 */
[----:B-1-3--:R-:W-:Y:S05]  /*5e00*/  @!P2 BRA `(.L_x_98) ;  /* 0x0000005c00e8a947 */ /* 0x00afea0003800000 */
.L_x_224:
[----:B------:R-:W-:Y:S01]  /*5e10*/  @!P1 R2UR UR5, R8 ;  /* 0x00000000080592ca */ /* 0x000fe200000e0000 */
[----:B------:R-:W-:Y:S01]  /*5e20*/  VOTEU.ALL UP0, P1 ;  /* 0x0000000000ff7886 */ /* 0x000fe20000800000 */
[----:B------:R-:W-:Y:S01]  /*5e30*/  @!P1 R2UR UR4, R6 ;  /* 0x00000000060492ca */ /* 0x000fe200000e0000 */
[----:B-1----:R-:W-:Y:S01]  /*5e40*/  @!P1 IMAD.MOV.U32 R0, RZ, RZ, 0x2000 ;  /* 0x00002000ff009424 */ /* 0x002fe200078e00ff */
[----:B------:R-:W-:Y:S01]  /*5e50*/  UMOV UR18, 0x0 ;  /* 0x0000000000127882 */ /* 0x000fe20000000000 */
[----:B------:R-:W-:Y:S01]  /*5e60*/  UMOV UR19, 0x10000000 ;  /* 0x1000000000137882 */ /* 0x000fe20000000000 */
[----:B------:R-:W-:Y:S01]  /*5e70*/  @!UP0 UIADD3 UR10, UPT, UPT, UR42, 0x40, URZ ;  /* 0x000000402a0a8890 */ /* 0x000fe2000fffe0ff */
[----:B------:R-:W-:Y:S01]  /*5e80*/  @!P1 IADD3 R8, P0, PT, R16, 0x580, RZ ;  /* 0x0000058010089810 */ /* 0x000fe20007f1e0ff */
[----:B------:R-:W-:Y:S01]  /*5e90*/  @!UP0 UIADD3 UR8, UPT, UPT, UR21, 0x200, URZ ;  /* 0x0000020015088890 */ /* 0x000fe2000fffe0ff */
[----:B------:R-:W-:Y:S01]  /*5ea0*/  VOTEU.ALL UP0, P1 ;  /* 0x0000000000ff7886 */ /* 0x000fe20000800000 */
[----:B------:R-:W-:Y:S01]  /*5eb0*/  UMOV UR9, UR41 ;  /* 0x0000002900097c82 */ /* 0x000fe20008000000 */
[----:B------:R-:W-:Y:S02]  /*5ec0*/  UMOV UR11, UR43 ;  /* 0x0000002b000b7c82 */ /* 0x000fe40008000000 */
[----:B------:R-:W-:Y:S01]  /*5ed0*/  IMAD.U32 R18, RZ, RZ, UR5 ;  /* 0x00000005ff127e24 */ /* 0x000fe2000f8e00ff */
[----:B------:R-:W-:Y:S01]  /*5ee0*/  UMOV UR12, UR60 ;  /* 0x0000003c000c7c82 */ /* 0x000fe20008000000 */
[----:B------:R-:W-:Y:S02]  /*5ef0*/  IMAD.U32 R19, RZ, RZ, UR4 ;  /* 0x00000004ff137e24 */ /* 0x000fe4000f8e00ff */
[----:B------:R-:W-:Y:S01]  /*5f00*/  @!P1 IMAD.X R6, RZ, RZ, R17, P0 ;  /* 0x000000ffff069224 */ /* 0x000fe200000e0611 */
[----:B------:R-:W-:Y:S02]  /*5f10*/  @!P1 R2UR UR4, R18 ;  /* 0x00000000120492ca */ /* 0x000fe400000e0000 */
[----:B------:R-:W-:Y:S11]  /*5f20*/  @!P1 R2UR UR5, R19 ;  /* 0x00000000130592ca */ /* 0x000ff600000e0000 */
[----:B------:R-:W-:Y:S02]  /*5f30*/  @!UPT UIADD3 URZ, UPT, UPT, URZ, URZ, URZ ;  /* 0x000000fffffff290 */ /* 0x000fe4000fffe0ff */
[----:B------:R1:W-:Y:S01]  /*5f40*/  @!UP0 UTMALDG.3D [UR8], [UR4], desc[UR18] ;  /* 0x00001208040085b4 */ /* 0x0003e20008011000 */
[----:B------:R1:W-:Y:S01]  /*5f50*/  @!P1 SYNCS.ARRIVE.TRANS64.RED.A0TR RZ, [UR21+0x20], R0 ;  /* 0x00002000ffff99a7 */ /* 0x0003e20008300415 */
[----:B------:R-:W-:Y:S01]  /*5f60*/  SYNCS.ARRIVE.TRANS64.RED.A1T0 RZ, [UR6], RZ ;  /* 0x000000ffffff79a7 */ /* 0x000fe20008100406 */
[----:B------:R-:W3:Y:S02]  /*5f70*/  SYNCS.PHASECHK.TRANS64.TRYWAIT P2, [UR21+0x48], R9 ;  /* 0x00004809ff0075a7 */ /* 0x000ee40008041115 */
[----:B-1-3--:R-:W-:Y:S05]  /*5f80*/  @!P2 BRA `(.L_x_99) ;  /* 0x0000005c00a0a947 */ /* 0x00afea0003800000 */
.L_x_226:
        /* <DEDUP_REMOVED lines=24> */
.L_x_228:
[----:B------:R-:W-:Y:S01]  /*6110*/  @!P1 R2UR UR5, R8 ;  /* 0x00000000080592ca */ /* 0x000fe200000e0000 */
[----:B------:R-:W-:Y:S01]  /*6120*/  VOTEU.ALL UP0, P1 ;  /* 0x0000000000ff7886 */ /* 0x000fe20000800000 */
[----:B------:R-:W-:Y:S01]  /*6130*/  @!P1 R2UR UR4, R6 ;  /* 0x00000000060492ca */ /* 0x000fe200000e0000 */
[----:B-1----:R-:W-:Y:S01]  /*6140*/  @!P1 IMAD.MOV.U32 R0, RZ, RZ, 0x2000 ;  /* 0x00002000ff009424 */ /* 0x002fe200078e00ff */
[----:B------:R-:W-:Y:S01]  /*6150*/  UMOV UR6, 0x0 ;  /* 0x0000000000067882 */ /* 0x000fe20000000000 */
[----:B------:R-:W-:Y:S01]  /*6160*/  UMOV UR7, 0x10000000 ;  /* 0x1000000000077882 */ /* 0x000fe20000000000 */
[----:B------:R-:W-:Y:S01]  /*6170*/  @!UP0 UIADD3 UR10, UPT, UPT, UR42, 0x60, URZ ;  /* 0x000000602a0a8890 */ /* 0x000fe2000fffe0ff */
[----:B------:R-:W-:Y:S01]  /*6180*/  VIADD R14, R14, 0x1 ;  /* 0x000000010e0e7836 */ /* 0x000fe20000000000 */
[----:B------:R-:W-:Y:S01]  /*6190*/  @!UP0 UIADD3 UR8, UPT, UPT, UR21, 0x4200, URZ ;  /* 0x0000420015088890 */ /* 0x000fe2000fffe0ff */
[----:B------:R-:W-:Y:S01]  /*61a0*/  VOTEU.ALL UP0, P1 ;  /* 0x0000000000ff7886 */ /* 0x000fe20000800000 */
[----:B------:R-:W-:Y:S01]  /*61b0*/  UMOV UR9, UR25 ;  /* 0x0000001900097c82 */ /* 0x000fe20008000000 */
[----:B------:R-:W-:Y:S02]  /*61c0*/  UMOV UR11, UR43 ;  /* 0x0000002b000b7c82 */ /* 0x000fe40008000000 */
[----:B------:R-:W-:Y:S01]  /*61d0*/  IMAD.U32 R18, RZ, RZ, UR5 ;  /* 0x00000005ff127e24 */ /* 0x000fe2000f8e00ff */
[----:B------:R-:W-:Y:S01]  /*61e0*/  UMOV UR12, UR60 ;  /* 0x0000003c000c7c82 */ /* 0x000fe20008000000 */
[----:B------:R-:W-:Y:S03]  /*61f0*/  IMAD.U32 R19, RZ, RZ, UR4 ;  /* 0x00000004ff137e24 */ /* 0x000fe6000f8e00ff */
        /* <DEDUP_REMOVED lines=8> */
.L_x_230:
[----:B------:R-:W-:Y:S01]  /*6280*/  @!P1 IADD3 R6, P0, PT, R16, 0x580, RZ ;  /* 0x0000058010069810 */ /* 0x000fe20007f1e0ff */
[----:B------:R-:W-:Y:S01]  /*6290*/  VOTEU.ALL UP0, P1 ;  /* 0x0000000000ff7886 */ /* 0x000fe20000800000 */
[----:B------:R-:W-:Y:S01]  /*62a0*/  UMOV UR6, 0x0 ;  /* 0x0000000000067882 */ /* 0x000fe20000000000 */
[----:B------:R-:W-:Y:S01]  /*62b0*/  UMOV UR7, 0x10000000 ;  /* 0x1000000000077882 */ /* 0x000fe20000000000 */
[----:B------:R-:W-:Y:S01]  /*62c0*/  @!P1 R2UR UR5, R6 ;  /* 0x00000000060592ca */ /* 0x000fe200000e0000 */
[----:B-1----:R-:W-:Y:S01]  /*62d0*/  @!P1 IMAD.X R0, RZ, RZ, R17, P0 ;  /* 0x000000ffff009224 */ /* 0x002fe200000e0611 */
[----:B------:R-:W-:Y:S01]  /*62e0*/  @!UP0 UIADD3 UR10, UPT, UPT, UR42, 0x70, URZ ;  /* 0x000000702a0a8890 */ /* 0x000fe2000fffe0ff */
[----:B------:R-:W-:Y:S01]  /*62f0*/  R2UR UR18, R57 ;  /* 0x00000000391272ca */ /* 0x000fe200000e0000 */
[----:B------:R-:W-:Y:S01]  /*6300*/  @!UP0 UIADD3 UR8, UPT, UPT, UR21, 0x6200, URZ ;  /* 0x0000620015088890 */ /* 0x000fe2000fffe0ff */
[----:B------:R-:W-:Y:S01]  /*6310*/  R2UR UR16, R58 ;  /* 0x000000003a1072ca */ /* 0x000fe200000e0000 */
[----:B------:R-:W-:Y:S01]  /*6320*/  VOTEU.ALL UP0, P1 ;  /* 0x0000000000ff7886 */ /* 0x000fe20000800000 */
[----:B------:R-:W-:Y:S01]  /*6330*/  @!P1 R2UR UR4, R0 ;  /* 0x00000000000492ca */ /* 0x000fe200000e0000 */
[----:B------:R-:W-:Y:S01]  /*6340*/  UMOV UR9, UR17 ;  /* 0x0000001100097c82 */ /* 0x000fe20008000000 */
[----:B------:R-:W-:Y:S01]  /*6350*/  UMOV UR11, UR43 ;  /* 0x0000002b000b7c82 */ /* 0x000fe20008000000 */
[----:B------:R-:W-:Y:S01]  /*6360*/  UMOV UR12, UR60 ;  /* 0x0000003c000c7c82 */ /* 0x000fe20008000000 */
[C---:B------:R-:W-:Y:S01]  /*6370*/  ISETP.NE.AND P0, PT, R14.reuse, 0x2, PT ;  /* 0x000000020e00780c */ /* 0x040fe20003f05270 */
[----:B------:R-:W-:Y:S01]  /*6380*/  UPLOP3.LUT UP1, UPT, UPT, UPT, UPT, 0x80, 0x8 ;  /* 0x000000000008789c */ /* 0x000fe20003f2f070 */
[----:B------:R-:W-:Y:S01]  /*6390*/  IMAD.U32 R8, RZ, RZ, UR5 ;  /* 0x00000005ff087e24 */ /* 0x000fe2000f8e00ff */
[----:B------:R-:W-:Y:S01]  /*63a0*/  UMOV UR60, UR30 ;  /* 0x0000001e003c7c82 */ /* 0x000fe20008000000 */
[----:B------:R-:W-:Y:S01]  /*63b0*/  SEL R0, RZ, 0x1, P0 ;  /* 0x00000001ff007807 */ /* 0x000fe20000000000 */
[----:B------:R-:W-:Y:S01]  /*63c0*/  UIADD3 UR20, UPT, UPT, UR13, UR18, URZ ;  /* 0x000000120d147290 */ /* 0x000fe2000fffe0ff */
[----:B------:R-:W-:Y:S01]  /*63d0*/  SEL R14, R14, RZ, P0 ;  /* 0x000000ff0e0e7207 */ /* 0x000fe20000000000 */
[----:B------:R-:W-:Y:S01]  /*63e0*/  UIADD3 UR16, UPT, UPT, UR14, UR16, URZ ;  /* 0x000000100e107290 */ /* 0x000fe2000fffe0ff */
[----:B------:R-:W-:Y:S01]  /*63f0*/  LOP3.LUT R13, R13, R0, RZ, 0x3c, !PT ;  /* 0x000000000d0d7212 */ /* 0x000fe200078e3cff */
[----:B------:R-:W-:Y:S01]  /*6400*/  IMAD.U32 R9, RZ, RZ, UR4 ;  /* 0x00000004ff097e24 */ /* 0x000fe2000f8e00ff */
[----:B------:R-:W-:Y:S04]  /*6410*/  @!P1 R2UR UR4, R8 ;  /* 0x00000000080492ca */ /* 0x000fe800000e0000 */
[----:B------:R-:W-:Y:S11]  /*6420*/  @!P1 R2UR UR5, R9 ;  /* 0x00000000090592ca */ /* 0x000ff600000e0000 */
[----:B------:R-:W-:Y:S02]  /*6430*/  @!UPT UIADD3 URZ, UPT, UPT, URZ, URZ, URZ ;  /* 0x000000fffffff290 */ /* 0x000fe4000fffe0ff */
[----:B------:R3:W-:Y:S01]  /*6440*/  @!UP0 UTMALDG.3D [UR8], [UR4], desc[UR6] ;  /* 0x00000608040085b4 */ /* 0x0007e20008011000 */
[----:B------:R3:W-:Y:S01]  /*6450*/  @!P1 SYNCS.ARRIVE.TRANS64.RED.A0TR RZ, [UR21+0x38], R7 ;  /* 0x00003807ffff99a7 */ /* 0x0007e20008300415 */
[----:B------:R-:W-:Y:S01]  /*6460*/  SYNCS.ARRIVE.TRANS64.RED.A1T0 RZ, [UR24], RZ ;  /* 0x000000ffffff79a7 */ /* 0x000fe20008100418 */
[----:B------:R-:W-:Y:S05]  /*6470*/  BRA.U UP2, `(.L_x_102) ;  /* 0xffffffe902ec7547 */ /* 0x000fea000b83ffff */
[----:B------:R-:W1:Y:S02]  /*6480*/  SYNCS.PHASECHK.TRANS64.TRYWAIT P0, [UR21+0x40], R10 ;  /* 0x0000400aff0075a7 */ /* 0x000e640008001115 */
[----:B-1----:R-:W-:Y:S05]  /*6490*/  @!P0 BRA `(.L_x_103) ;  /* 0x0000005800a48947 */ /* 0x002fea0003800000 */
.L_x_232:
[----:B------:R-:W4:Y:S02]  /*64a0*/  SYNCS.PHASECHK.TRANS64.TRYWAIT P0, [UR21+0x48], R10 ;  /* 0x0000480aff0075a7 */ /* 0x000f240008001115 */
[----:B----4-:R-:W-:Y:S05]  /*64b0*/  @!P0 BRA `(.L_x_104) ;  /* 0x0000005800b48947 */ /* 0x010fea0003800000 */
.L_x_234:
[----:B------:R-:W4:Y:S01]  /*64c0*/  SYNCS.PHASECHK.TRANS64.TRYWAIT P0, [UR21+0x50], R10 ;  /* 0x0000500aff0075a7 */ /* 0x000f220008001115 */
[----:B-1----:R-:W-:Y:S01]  /*64d0*/  HFMA2 R0, -RZ, RZ, 0, 5.9604644775390625e-08 ;  /* 0x00000001ff007431 */ /* 0x002fe200000001ff */
[----:B----4-:R-:W-:Y:S06]  /*64e0*/  @!P0 BRA `(.L_x_105) ;  /* 0x0000005800c08947 */ /* 0x010fec0003800000 */
.L_x_236:
[----:B-1----:R-:W-:Y:S02]  /*64f0*/  MOV R2, UR21 ;  /* 0x0000001500027c02 */ /* 0x002fe40008000f00 */
[----:B------:R-:W-:-:S07]  /*6500*/  SHF.L.U32 R0, R0, 0x1f, RZ ;  /* 0x0000001f00007819 */ /* 0x000fce00000006ff */
.L_x_106:
[----:B-1----:R1:W4:Y:S02]  /*6510*/  SYNCS.PHASECHK.TRANS64.TRYWAIT P0, [R2+URZ+0x58], R0 ;  /* 0x00005800020075a7 */ /* 0x00232400080011ff */
[----:B----4-:R-:W-:Y:S05]  /*6520*/  @!P0 NANOSLEEP.SYNCS 0x989680 ;  /* 0x009896800000895d */ /* 0x010fea0003900000 */
[----:B------:R-:W4:Y:S02]  /*6530*/  @!P0 SYNCS.PHASECHK.TRANS64 P0, [R2+URZ+0x58], R0 ;  /* 0x00005800020085a7 */ /* 0x000f2400080010ff */
[----:B--234-:R-:W-:Y:S05]  /*6540*/  @P0 EXIT ;  /* 0x000000000000094d */ /* 0x01cfea0003800000 */
[----:B------:R-:W-:Y:S05]  /*6550*/  BRA `(.L_x_106) ;  /* 0xfffffffc00ec7947 */ /* 0x000fea000383ffff */
.L_x_87:
[----:B------:R-:W-:-:S06]  /*6560*/  UISETP.GE.AND UP0, UPT, UR21, 0x4, UPT ;  /* 0x000000041500788c */ /* 0x000fcc000bf06270 */
[----:B------:R-:W-:-:S13]  /*6570*/  PLOP3.LUT P0, PT, PT, PT, UP0, 0x80, 0x8 ;  /* 0x000000000008781c */ /* 0x000fda0003f0f008 */
[----:B-1----:R-:W-:Y:S05]  /*6580*/  @!P0 EXIT ;  /* 0x000000000000894d */ /* 0x002fea0003800000 */
[----:B------:R-:W-:Y:S01]  /*6590*/  BAR.SYNC.DEFER_BLOCKING 0x6, 0xa0 ;  /* 0x0182800000007b1d */ /* 0x000fe20000010000 */
[C---:B------:R-:W-:Y:S01]  /*65a0*/  IMAD.SHL.U32 R67, R68.reuse, 0x10, RZ ;  /* 0x0000001044437824 */ /* 0x040fe200078e00ff */
[C---:B------:R-:W-:Y:S01]  /*65b0*/  SHF.L.U32 R23, R68.reuse, 0x10, RZ ;  /* 0x0000001044177819 */ /* 0x040fe200000006ff */
[C---:B------:R-:W-:Y:S01]  /*65c0*/  IMAD.SHL.U32 R4, R68.reuse, 0x2, RZ ;  /* 0x0000000244047824 */ /* 0x040fe200078e00ff */
[C---:B------:R-:W-:Y:S01]  /*65d0*/  LOP3.LUT R69, R68.reuse, 0x60, RZ, 0xc0, !PT ;  /* 0x0000006044457812 */ /* 0x040fe200078ec0ff */
[----:B------:R-:W-:Y:S01]  /*65e0*/  HFMA2 R63, -RZ, RZ, 0, 0 ;  /* 0x00000000ff3f7431 */ /* 0x000fe200000001ff */
[----:B------:R-:W-:Y:S02]  /*65f0*/  UMOV UR43, 0x400 ;  /* 0x00000400002b7882 */ /* 0x000fe40000000000 */
[----:B------:R-:W1:Y:S01]  /*6600*/  LDC.64 R52, c[0x0][0x888] ;  /* 0x00022200ff347b82 */ /* 0x000e620000000a00 */
[----:B------:R-:W-:Y:S01]  /*6610*/  ULEA UR43, UR61, UR43, 0x18 ;  /* 0x0000002b3d2b7291 */ /* 0x000fe2000f8ec0ff */
[----:B------:R-:W-:Y:S01]  /*6620*/  LOP3.LUT R5, R67, 0x60, RZ, 0xc0, !PT ;  /* 0x0000006043057812 */ /* 0x000fe200078ec0ff */
[----:B------:R-:W-:Y:S01]  /*6630*/  IMAD.MOV.U32 R22, RZ, RZ, RZ ;  /* 0x000000ffff167224 */ /* 0x000fe200078e00ff */
[----:B------:R-:W-:Y:S01]  /*6640*/  LOP3.LUT R66, R68, 0x2, RZ, 0xc0, !PT ;  /* 0x0000000244427812 */ /* 0x000fe200078ec0ff */
[----:B------:R-:W-:Y:S01]  /*6650*/  UIADD3 UR4, UPT, UPT, UR43, 0x200, URZ ;  /* 0x000002002b047890 */ /* 0x000fe2000fffe0ff */
[----:B------:R-:W-:Y:S01]  /*6660*/  LOP3.LUT R4, R5, 0xc, R4, 0xf8, !PT ;  /* 0x0000000c05047812 */ /* 0x000fe200078ef804 */
[----:B------:R-:W-:Y:S01]  /*6670*/  IMAD.MOV.U32 R61, RZ, RZ, RZ ;  /* 0x000000ffff3d7224 */ /* 0x000fe200078e00ff */
[----:B------:R-:W2:Y:S01]  /*6680*/  LDC.64 R54, c[0x0][0x890] ;  /* 0x00022400ff367b82 */ /* 0x000ea20000000a00 */
[----:B------:R-:W-:Y:S01]  /*6690*/  LOP3.LUT R23, R23, 0x600000, RZ, 0xc0, !PT ;  /* 0x0060000017177812 */ /* 0x000fe200078ec0ff */
[----:B------:R-:W3:Y:S01]  /*66a0*/  LDCU UR63, c[0x0][0x370] ;  /* 0x00006e00ff3f77ac */ /* 0x000ee20008000800 */
[----:B------:R-:W-:Y:S01]  /*66b0*/  IMAD.U32 R59, RZ, RZ, UR4 ;  /* 0x00000004ff3b7e24 */ /* 0x000fe2000f8e00ff */
[----:B------:R-:W-:-:S02]  /*66c0*/  LOP3.LUT R67, R4, 0x790, R67, 0xf8, !PT ;  /* 0x0000079004437812 */ /* 0x000fc400078ef843 */
[----:B------:R-:W-:Y:S01]  /*66d0*/  LOP3.LUT R68, R68, 0x4, RZ, 0xc0, !PT ;  /* 0x0000000444447812 */ /* 0x000fe200078ec0ff */
[----:B------:R-:W4:Y:S01]  /*66e0*/  LDCU.64 UR52, c[0x0][0x348] ;  /* 0x00006900ff3477ac */ /* 0x000f220008000a00 */
[----:B------:R-:W1:Y:S01]  /*66f0*/  LDC.64 R50, c[0x0][0x8b0] ;  /* 0x00022c00ff327b82 */ /* 0x000e620000000a00 */
[----:B------:R-:W3:Y:S01]  /*6700*/  LDS R0, [UR43+0x120] ;  /* 0x0001202bff007984 */ /* 0x000ee20008000800 */
[----:B------:R-:W-:Y:S01]  /*6710*/  LEA R67, R67, R59, 0x2 ;  /* 0x0000003b43437211 */ /* 0x000fe200078e10ff */
[----:B------:R-:W1:Y:S01]  /*6720*/  LDCU UR42, c[0x0][0xb0c] ;  /* 0x00016180ff2a77ac */ /* 0x000e620008000800 */
[----:B------:R-:W-:-:S03]  /*6730*/  MOV R64, RZ ;  /* 0x000000ff00407202 */ /* 0x000fc60000000f00 */
[--C-:B------:R-:W-:Y:S01]  /*6740*/  IMAD R66, R66, -0x10, R67.reuse ;  /* 0xfffffff042427824 */ /* 0x100fe200078e0243 */
[----:B------:R-:W1:Y:S01]  /*6750*/  LDC.64 R48, c[0x0][0x8a8] ;  /* 0x00022a00ff307b82 */ /* 0x000e620000000a00 */
[----:B------:R-:W-:Y:S01]  /*6760*/  IMAD R65, R68, -0x10, R67 ;  /* 0xfffffff044417824 */ /* 0x000fe200078e0243 */
[----:B------:R-:W1:Y:S01]  /*6770*/  LDCU UR38, c[0x0][0xb30] ;  /* 0x00016600ff2677ac */ /* 0x000e620008000800 */
[----:B------:R-:W1:Y:S01]  /*6780*/  LDCU.64 UR54, c[0x0][0x888] ;  /* 0x00011100ff3677ac */ /* 0x000e620008000a00 */
[----:B------:R-:W1:Y:S01]  /*6790*/  LDCU.64 UR40, c[0x0][0xb28] ;  /* 0x00016500ff2877ac */ /* 0x000e620008000a00 */
[----:B------:R-:W1:Y:S01]  /*67a0*/  LDCU.128 UR56, c[0x0][0xb10] ;  /* 0x00016200ff3877ac */ /* 0x000e620008000c00 */
[----:B------:R-:W1:Y:S01]  /*67b0*/  LDCU UR62, c[0x0][0x374] ;  /* 0x00006e80ff3e77ac */ /* 0x000e620008000800 */
[----:B------:R-:W-:Y:S01]  /*67c0*/  UMOV UR47, URZ ;  /* 0x000000ff002f7c82 */ /* 0x000fe20008000000 */
[----:B------:R-:W-:Y:S01]  /*67d0*/  UMOV UR46, URZ ;  /* 0x000000ff002e7c82 */ /* 0x000fe20008000000 */
[----:B--234-:R-:W-:-:S07]  /*67e0*/  IMAD.IADD R23, R0, 0x1, R23 ;  /* 0x0000000100177824 */ /* 0x01cfce00078e0217 */
.L_x_182:
[----:B------:R-:W-:Y:S02]  /*67f0*/  LEA R0, R61, UR43, 0x3 ;  /* 0x0000002b3d007c11 */ /* 0x000fe4000f8e18ff */
[----:B------:R-:W-:Y:S02]  /*6800*/  SHF.L.U32 R2, R63, 0x1f, RZ ;  /* 0x0000001f3f027819 */ /* 0x000fe400000006ff */
[----:B-1----:R-:W-:Y:S02]  /*6810*/  LEA R4, R61, UR43, 0x4 ;  /* 0x0000002b3d047c11 */ /* 0x002fe4000f8e20ff */
[----:B------:R-:W2:Y:S02]  /*6820*/  SYNCS.PHASECHK.TRANS64.TRYWAIT P0, [R0+URZ+0x70], R2 ;  /* 0x00007002000075a7 */ /* 0x000ea400080011ff */
[----:B--2---:R-:W-:Y:S05]  /*6830*/  @!P0 BRA `(.L_x_107) ;  /* 0x0000005800048947 */ /* 0x004fea0003800000 */
.L_x_237:
[----:B------:R-:W-:Y:S01]  /*6840*/  R2UR UR7, R70 ;  /* 0x00000000460772ca */ /* 0x000fe200000e0000 */
[----:B------:R-:W3:Y:S01]  /*6850*/  LDS.128 R4, [R4+0x100] ;  /* 0x0001000004047984 */ /* 0x000ee20000000c00 */
[----:B--2---:R-:W-:Y:S01]  /*6860*/  VIADD R0, R0, 0x80 ;  /* 0x0000008000007836 */ /* 0x004fe20000000000 */
[----:B------:R-:W-:Y:S04]  /*6870*/  UISETP.GE.AND UP0, UPT, UR39, 0x1, UPT ;  /* 0x000000012700788c */ /* 0x000fe8000bf06270 */
[----:B------:R-:W-:Y:S01]  /*6880*/  PRMT R0, RZ, 0x654, R0 ;  /* 0x00000654ff007816 */ /* 0x000fe20000000000 */
[----:B------:R-:W-:Y:S01]  /*6890*/  @!PT LDS RZ, [RZ] ;  /* 0x00000000fffff984 */ /* 0x000fe20000000800 */
[----:B------:R-:W-:Y:S01]  /*68a0*/  @!PT LDS RZ, [RZ] ;  /* 0x00000000fffff984 */ /* 0x000fe20000000800 */
[----:B------:R-:W-:Y:S01]  /*68b0*/  @!PT LDS RZ, [RZ] ;  /* 0x00000000fffff984 */ /* 0x000fe20000000800 */
[----:B------:R-:W-:Y:S01]  /*68c0*/  @!PT LDS RZ, [RZ] ;  /* 0x00000000fffff984 */ /* 0x000fe20000000800 */
[----:B------:R2:W-:Y:S06]  /*68d0*/  MEMBAR.ALL.CTA ;  /* 0x0000000000007992 */ /* 0x0005ec0000008000 */
[----:B--2---:R-:W2:Y:S02]  /*68e0*/  FENCE.VIEW.ASYNC.S ;  /* 0x00000000000073c6 */ /* 0x004ea40000000000 */
[----:B--2---:R2:W-:Y:S01]  /*68f0*/  SYNCS.ARRIVE.TRANS64.RED.A1T0 RZ, [R0+URZ], RZ ;  /* 0x000000ff00ff79a7 */ /* 0x0045e200081004ff */
[----:B---3--:R-:W-:Y:S11]  /*6900*/  LOP3.LUT P0, RZ, R6, 0x1, RZ, 0xc0, !PT ;  /* 0x0000000106ff7812 */ /* 0x008ff6000780c0ff */
[----:B------:R-:W-:Y:S02]  /*6910*/  @!UPT UIADD3 URZ, UPT, UPT, URZ, URZ, URZ ;  /* 0x000000fffffff290 */ /* 0x000fe4000fffe0ff */
[----:B------:R-:W-:Y:S01]  /*6920*/  VOTEU.ANY UP1, P0 ;  /* 0x0000000000ff7886 */ /* 0x000fe20000020100 */
[----:B------:R-:W-:Y:S01]  /*6930*/  PLOP3.LUT P0, PT, PT, PT, UP1, 0x80, 0x8 ;  /* 0x000000000008781c */ /* 0x000fe20003f0f018 */
[----:B------:R-:W-:Y:S06]  /*6940*/  UP2UR UR4, UPR, URZ, 0x2 ;  /* 0x00000002ff047883 */ /* 0x000fec0008000000 */
[----:B------:R-:W-:Y:S06]  /*6950*/  IMAD.U32 R71, RZ, RZ, UR4 ;  /* 0x00000004ff477e24 */ /* 0x000fec000f8e00ff */
[----:B------:R-:W-:Y:S02]  /*6960*/  @P0 SHF.R.U32.HI R2, RZ, 0x10, R5 ;  /* 0x00000010ff020819 */ /* 0x000fe40000011605 */
[----:B------:R-:W-:Y:S02]  /*6970*/  @P0 MOV R3, R4 ;  /* 0x0000000400030202 */ /* 0x000fe40000000f00 */
[----:B------:R-:W-:Y:S02]  /*6980*/  @P0 R2UR UR4, R2 ;  /* 0x00000000020402ca */ /* 0x000fe400000e0000 */
[----:B------:R-:W-:Y:S02]  /*6990*/  @P0 LOP3.LUT R4, R5, 0xffff, RZ, 0xc0, !PT ;  /* 0x0000ffff05040812 */ /* 0x000fe400078ec0ff */
[----:B------:R-:W-:Y:S02]  /*69a0*/  @P0 R2UR UR6, R3 ;  /* 0x00000000030602ca */ /* 0x000fe400000e0000 */
[----:B------:R-:W-:Y:S07]  /*69b0*/  @P0 R2UR UR5, R4 ;  /* 0x00000000040502ca */ /* 0x000fee00000e0000 */
[----:B------:R-:W-:Y:S02]  /*69c0*/  @UP1 UMOV UR7, UR4 ;  /* 0x0000000400071c82 */ /* 0x000fe40008000000 */
[----:B------:R-:W-:Y:S02]  /*69d0*/  IMAD.U32 R70, RZ, RZ, UR7 ;  /* 0x00000007ff467e24 */ /* 0x000fe4000f8e00ff */
[----:B------:R-:W-:Y:S02]  /*69e0*/  @UP1 UMOV UR37, UR6 ;  /* 0x0000000600251c82 */ /* 0x000fe40008000000 */
[----:B------:R-:W-:Y:S01]  /*69f0*/  @UP1 UMOV UR36, UR5 ;  /* 0x0000000500241c82 */ /* 0x000fe20008000000 */
[----:B--2---:R-:W-:Y:S05]  /*6a00*/  BRA.U !UP0, `(.L_x_108) ;  /* 0x0000000108cc7547 */ /* 0x004fea000b800000 */
[----:B------:R-:W2:Y:S01]  /*6a10*/  LDCU UR12, c[0x0][0xb20] ;  /* 0x00016400ff0c77ac */ /* 0x000ea20008000800 */
[----:B-1----:R-:W-:Y:S02]  /*6a20*/  UIMAD.WIDE.U32 UR4, UR62, UR59, URZ ;  /* 0x0000003b3e0472a5 */ /* 0x002fe4000f8e00ff */
[----:B------:R-:W-:Y:S02]  /*6a30*/  UIMAD.WIDE.U32 UR6, UR63, UR56, URZ ;  /* 0x000000383f0672a5 */ /* 0x000fe4000f8e00ff */
[----:B------:R-:W-:Y:S02]  /*6a40*/  UISETP.NE.AND UP0, UPT, UR58, 0x1, UPT ;  /* 0x000000013a00788c */ /* 0x000fe4000bf05270 */
[----:B------:R-:W-:Y:S02]  /*6a50*/  UIMAD.WIDE.U32 UR8, UR36, UR59, URZ ;  /* 0x0000003b240872a5 */ /* 0x000fe4000f8e00ff */
[----:B------:R-:W-:Y:S02]  /*6a60*/  UIMAD.WIDE.U32 UR10, UR37, UR56, URZ ;  /* 0x00000038250a72a5 */ /* 0x000fe4000f8e00ff */
[----:B------:R-:W-:Y:S02]  /*6a70*/  UISETP.NE.AND UP1, UPT, UR42, 0x1, UPT ;  /* 0x000000012a00788c */ /* 0x000fe4000bf25270 */
[----:B------:R-:W-:Y:S01]  /*6a80*/  UISETP.NE.AND UP2, UPT, UR39, 0x1, UPT ;  /* 0x000000012700788c */ /* 0x000fe2000bf45270 */
[----:B------:R-:W-:Y:S02]  /*6a90*/  UMOV UR4, UR5 ;  /* 0x0000000500047c82 */ /* 0x000fe40008000000 */
[----:B--2---:R-:W-:Y:S03]  /*6aa0*/  USHF.R.U32.HI UR5, URZ, UR12, UR4 ;  /* 0x0000000cff057299 */ /* 0x004fe60008011604 */
[----:B------:R-:W-:Y:S02]  /*6ab0*/  UMOV UR4, UR7 ;  /* 0x0000000700047c82 */ /* 0x000fe40008000000 */
[----:B------:R-:W-:Y:S02]  /*6ac0*/  USHF.R.U32.HI UR7, URZ, UR57, UR4 ;  /* 0x00000039ff077299 */ /* 0x000fe40008011604 */
[----:B------:R-:W-:Y:S02]  /*6ad0*/  USEL UR4, UR62, UR5, !UP0 ;  /* 0x000000053e047287 */ /* 0x000fe4000c000000 */
[----:B------:R-:W-:Y:S01]  /*6ae0*/  USEL UR7, UR63, UR7, !UP1 ;  /* 0x000000073f077287 */ /* 0x000fe2000c800000 */
[----:B------:R-:W-:Y:S01]  /*6af0*/  UMOV UR5, UR9 ;  /* 0x0000000900057c82 */ /* 0x000fe20008000000 */
[----:B------:R-:W-:Y:S02]  /*6b00*/  UIMAD.WIDE.U32 UR8, UR4, UR40, URZ ;  /* 0x00000028040872a5 */ /* 0x000fe4000f8e00ff */
[----:B------:R-:W-:Y:S03]  /*6b10*/  USHF.R.U32.HI UR6, URZ, UR12, UR5 ;  /* 0x0000000cff067299 */ /* 0x000fe60008011605 */
[----:B------:R-:W-:Y:S01]  /*6b20*/  UMOV UR5, UR11 ;  /* 0x0000000b00057c82 */ /* 0x000fe20008000000 */
[----:B------:R-:W-:Y:S02]  /*6b30*/  UIMAD.WIDE.U32 UR10, UR7, UR40, URZ ;  /* 0x00000028070a72a5 */ /* 0x000fe4000f8e00ff */
[----:B------:R-:W-:Y:S02]  /*6b40*/  USHF.R.U32.HI UR12, URZ, UR57, UR5 ;  /* 0x00000039ff0c7299 */ /* 0x000fe40008011605 */
[----:B------:R-:W-:Y:S01]  /*6b50*/  USEL UR6, UR36, UR6, !UP0 ;  /* 0x0000000624067287 */ /* 0x000fe2000c000000 */
[----:B------:R-:W-:Y:S02]  /*6b60*/  UMOV UR5, UR9 ;  /* 0x0000000900057c82 */ /* 0x000fe40008000000 */
[----:B------:R-:W-:Y:S01]  /*6b70*/  UMOV UR10, UR11 ;  /* 0x0000000b000a7c82 */ /* 0x000fe20008000000 */
[----:B------:R-:W-:Y:S02]  /*6b80*/  @UP2 USHF.R.U32.HI UR4, URZ, UR41, UR5 ;  /* 0x00000029ff042299 */ /* 0x000fe40008011605 */
[----:B------:R-:W-:Y:S02]  /*6b90*/  @UP2 USHF.R.U32.HI UR7, URZ, UR41, UR10 ;  /* 0x00000029ff072299 */ /* 0x000fe4000801160a */
[----:B------:R-:W-:Y:S02]  /*6ba0*/  UIMAD UR4, UR39, UR4, URZ ;  /* 0x00000004270472a4 */ /* 0x000fe4000f8e02ff */
        /* <DEDUP_REMOVED lines=8> */
[----:B------:R-:W-:Y:S02]  /*6c30*/  USEL UR11, UR6, UR4, !UP2 ;  /* 0x00000004060b7287 */ /* 0x000fe4000d000000 */
[----:B------:R-:W-:Y:S02]  /*6c40*/  UIADD3 UR8, UPT, UPT, -UR5, URZ, URZ ;  /* 0x000000ff05087290 */ /* 0x000fe4000fffe1ff */
[----:B------:R-:W-:Y:S01]  /*6c50*/  UIADD3 UR10, UPT, UPT, -UR11, URZ, URZ ;  /* 0x000000ff0b0a7290 */ /* 0x000fe2000fffe1ff */
[----:B------:R-:W-:Y:S01]  /*6c60*/  @!UP0 UMOV UR4, UR9 ;  /* 0x0000000900048c82 */ /* 0x000fe20008000000 */
[----:B------:R-:W-:Y:S02]  /*6c70*/  UIADD3 UR9, UPT, UPT, -UR6, URZ, URZ ;  /* 0x000000ff06097290 */ /* 0x000fe4000fffe1ff */
[----:B------:R-:W-:Y:S02]  /*6c80*/  @!UP0 USHF.R.U32.HI UR4, URZ, UR41, UR4 ;  /* 0x00000029ff048299 */ /* 0x000fe40008011604 */
[----:B------:R-:W-:Y:S02]  /*6c90*/  UIMAD UR10, UR39, UR10, UR6 ;  /* 0x0000000a270a72a4 */ /* 0x000fe4000f8e0206 */
[----:B------:R-:W-:Y:S04]  /*6ca0*/  @!UP0 USEL UR4, UR5, UR4, !UP2 ;  /* 0x0000000405048287 */ /* 0x000fe8000d000000 */
[----:B------:R-:W-:Y:S02]  /*6cb0*/  @!UP0 UIMAD UR10, UR7, UR10, UR4 ;  /* 0x0000000a070a82a4 */ /* 0x000fe4000f8e0204 */
[----:B------:R-:W-:Y:S02]  /*6cc0*/  @!UP0 UIADD3 UR11, UPT, UPT, UR11, -UR4, URZ ;  /* 0x800000040b0b8290 */ /* 0x000fe4000fffe0ff */
[----:B------:R-:W-:Y:S02]  /*6cd0*/  UIMAD UR7, UR42, UR8, UR37 ;  /* 0x000000082a0772a4 */ /* 0x000fe4000f8e0225 */
[----:B------:R-:W-:Y:S02]  /*6ce0*/  @!UP0 UIMAD UR6, UR11, UR39, UR5 ;  /* 0x000000270b0682a4 */ /* 0x000fe4000f8e0205 */
[----:B------:R-:W-:Y:S01]  /*6cf0*/  UIMAD UR4, UR58, UR9, UR36 ;  /* 0x000000093a0472a4 */ /* 0x000fe2000f8e0224 */
[----:B------:R-:W-:Y:S02]  /*6d00*/  @!UP0 UMOV UR5, UR10 ;  /* 0x0000000a00058c82 */ /* 0x000fe40008000000 */
[----:B------:R-:W-:Y:S02]  /*6d10*/  UIMAD UR37, UR5, UR42, UR7 ;  /* 0x0000002a052572a4 */ /* 0x000fe4000f8e0207 */
[----:B------:R-:W-:Y:S11]  /*6d20*/  UIMAD UR36, UR6, UR58, UR4 ;  /* 0x0000003a062472a4 */ /* 0x000ff6000f8e0204 */
[----:B------:R-:W-:Y:S01]  /*6d30*/  @!UPT UIADD3 URZ, UPT, UPT, URZ, URZ, URZ ;  /* 0x000000fffffff290 */ /* 0x000fe2000fffe0ff */
.L_x_108:
[----:B-1----:R-:W-:Y:S01]  /*6d40*/  UISETP.NE.AND UP0, UPT, UR38, 0x1, UPT ;  /* 0x000000012600788c */ /* 0x002fe2000bf05270 */
[----:B------:R-:W-:Y:S01]  /*6d50*/  LOP3.LUT P0, RZ, R59, 0x1b0, RZ, 0xc0, !PT ;  /* 0x000001b03bff7812 */ /* 0x000fe2000780c0ff */
[----:B------:R-:W-:Y:S01]  /*6d60*/  USHF.L.U32 UR50, UR16, 0x7, URZ ;  /* 0x0000000710327899 */ /* 0x000fe200080006ff */
[----:B------:R-:W-:Y:S01]  /*6d70*/  BSSY.RECONVERGENT B6, `(.L_x_109) ;  /* 0x0000034000067945 */ /* 0x000fe20003800200 */
[----:B------:R-:W-:Y:S01]  /*6d80*/  USHF.L.U32 UR49, UR20, 0x7, URZ ;  /* 0x0000000714317899 */ /* 0x000fe200080006ff */
[----:B------:R-:W-:Y:S06]  /*6d90*/  IADD3 R61, PT, PT, R61, 0x1, RZ ;  /* 0x000000013d3d7810 */ /* 0x000fec0007ffe0ff */
[----:B------:R-:W1:Y:S01]  /*6da0*/  @!UP0 LDCU.128 UR12, c[0x0][0xb10] ;  /* 0x00016200ff0c87ac */ /* 0x000e620008000c00 */
[----:B------:R-:W2:Y:S01]  /*6db0*/  @!UP0 LDCU UR5, c[0x0][0xb0c] ;  /* 0x00016180ff0587ac */ /* 0x000ea20008000800 */
[----:B------:R-:W3:Y:S01]  /*6dc0*/  @!UP0 LDCU UR10, c[0x0][0xb20] ;  /* 0x00016400ff0a87ac */ /* 0x000ee20008000800 */
[----:B-1----:R-:W-:Y:S02]  /*6dd0*/  UIMAD.WIDE.U32 UR8, UR37, UR12, URZ ;  /* 0x0000000c250872a5 */ /* 0x002fe4000f8e00ff */
[----:B------:R-:W-:Y:S02]  /*6de0*/  UIMAD.WIDE.U32 UR6, UR36, UR15, URZ ;  /* 0x0000000f240672a5 */ /* 0x000fe4000f8e00ff */
[----:B------:R-:W-:Y:S03]  /*6df0*/  @!UP0 UISETP.NE.AND UP1, UPT, UR14, 0x1, UPT ;  /* 0x000000010e00888c */ /* 0x000fe6000bf25270 */
[----:B------:R-:W-:Y:S01]  /*6e00*/  @!UP0 UMOV UR4, UR9 ;  /* 0x0000000900048c82 */ /* 0x000fe20008000000 */
[----:B--2---:R-:W-:Y:S02]  /*6e10*/  @!UP0 UISETP.NE.AND UP2, UPT, UR5, 0x1, UPT ;  /* 0x000000010500888c */ /* 0x004fe4000bf45270 */
[----:B------:R-:W-:Y:S01]  /*6e20*/  @!UP0 USHF.R.U32.HI UR4, URZ, UR13, UR4 ;  /* 0x0000000dff048299 */ /* 0x000fe20008011604 */
[----:B------:R-:W-:Y:S02]  /*6e30*/  @!UP0 UMOV UR6, UR7 ;  /* 0x0000000700068c82 */ /* 0x000fe40008000000 */
[----:B---3--:R-:W-:Y:S02]  /*6e40*/  @!UP0 USHF.R.U32.HI UR6, URZ, UR10, UR6 ;  /* 0x0000000aff068299 */ /* 0x008fe40008011606 */
[----:B------:R-:W-:Y:S02]  /*6e50*/  @!UP0 USEL UR7, UR37, UR4, !UP2 ;  /* 0x0000000425078287 */ /* 0x000fe4000d000000 */
[----:B------:R-:W-:Y:S04]  /*6e60*/  @!UP0 USEL UR6, UR36, UR6, !UP1 ;  /* 0x0000000624068287 */ /* 0x000fe8000c800000 */
[----:B------:R-:W-:Y:S02]  /*6e70*/  @!UP0 UIADD3 UR4, UPT, UPT, -UR7, UR6, URZ ;  /* 0x0000000607048290 */ /* 0x000fe4000fffe1ff */
[----:B------:R-:W-:Y:S02]  /*6e80*/  @!UP0 UIADD3 UR6, UPT, UPT, UR7, -UR6, URZ ;  /* 0x8000000607068290 */ /* 0x000fe4000fffe0ff */
[----:B------:R-:W-:Y:S02]  /*6e90*/  @!UP0 UIMAD UR37, UR4, UR5, UR37 ;  /* 0x00000005042582a4 */ /* 0x000fe4000f8e0225 */
[----:B------:R-:W-:Y:S01]  /*6ea0*/  @!UP0 UIMAD UR36, UR6, UR14, UR36 ;  /* 0x0000000e062482a4 */ /* 0x000fe2000f8e0224 */
[----:B------:R-:W-:Y:S11]  /*6eb0*/  @!P0 BRA `(.L_x_110) ;  /* 0x00000000007c8947 */ /* 0x000ff60003800000 */
[----:B------:R-:W1:Y:S01]  /*6ec0*/  LDCU.64 UR8, c[0x4][0x80] ;  /* 0x01001000ff0877ac */ /* 0x000e620008000a00 */
[----:B------:R-:W-:Y:S01]  /*6ed0*/  MOV R2, 0x0 ;  /* 0x0000000000027802 */ /* 0x000fe20000000f00 */
[----:B------:R-:W-:Y:S02]  /*6ee0*/  HFMA2 R12, -RZ, RZ, 0, 5.9604644775390625e-08 ;  /* 0x00000001ff0c7431 */ /* 0x000fe400000001ff */
[----:B------:R-:W-:Y:S01]  /*6ef0*/  IMAD.MOV.U32 R8, RZ, RZ, 0x70 ;  /* 0x00000070ff087424 */ /* 0x000fe200078e00ff */
[----:B------:R2:W3:Y:S01]  /*6f00*/  LDC.64 R14, c[0x4][R2] ;  /* 0x01000000020e7b82 */ /* 0x0004e20000000a00 */
[----:B------:R-:W4:Y:S01]  /*6f10*/  LDCU.64 UR6, c[0x4][0x88] ;  /* 0x01001100ff0677ac */ /* 0x000f220008000a00 */
[----:B------:R-:W-:Y:S01]  /*6f20*/  IMAD.MOV.U32 R13, RZ, RZ, RZ ;  /* 0x000000ffff0d7224 */ /* 0x000fe200078e00ff */
[----:B------:R-:W2:Y:S01]  /*6f30*/  LDCU.64 UR4, c[0x4][0x8] ;  /* 0x01000100ff0477ac */ /* 0x000ea20008000a00 */
[----:B-1----:R-:W-:Y:S01]  /*6f40*/  MOV R5, UR9 ;  /* 0x0000000900057c02 */ /* 0x002fe20008000f00 */
[----:B------:R-:W-:Y:S01]  /*6f50*/  IMAD.U32 R4, RZ, RZ, UR8 ;  /* 0x00000008ff047e24 */ /* 0x000fe2000f8e00ff */
[----:B----4-:R-:W-:Y:S01]  /*6f60*/  MOV R7, UR7 ;  /* 0x0000000700077c02 */ /* 0x010fe20008000f00 */
[----:B------:R-:W-:Y:S01]  /*6f70*/  IMAD.U32 R6, RZ, RZ, UR6 ;  /* 0x00000006ff067e24 */ /* 0x000fe2000f8e00ff */
[----:B--2---:R-:W-:Y:S01]  /*6f80*/  MOV R11, UR5 ;  /* 0x00000005000b7c02 */ /* 0x004fe20008000f00 */
[----:B------:R-:W-:Y:S02]  /*6f90*/  IMAD.U32 R10, RZ, RZ, UR4 ;  /* 0x00000004ff0a7e24 */ /* 0x000fe4000f8e00ff */
[----:B------:R-:W-:Y:S07]  /*6fa0*/  LEPC R20, `(.L_x_111) ;  /* 0x000000001014794e */ /* 0x000fee0000000000 */
[----:B---3-5:R-:W-:Y:S05]  /*6fb0*/  CALL.ABS.NOINC R14 ;  /* 0x000000000e007343 */ /* 0x028fea0003c00000 */
.L_x_111:
[----:B------:R-:W1:Y:S01]  /*6fc0*/  LDCU.64 UR8, c[0x4][0x80] ;  /* 0x01001000ff0877ac */ /* 0x000e620008000a00 */
[----:B------:R-:W2:Y:S01]  /*6fd0*/  LDC.64 R2, c[0x4][R2] ;  /* 0x0100000002027b82 */ /* 0x000ea20000000a00 */
[----:B------:R-:W-:Y:S02]  /*6fe0*/  HFMA2 R12, -RZ, RZ, 0, 5.9604644775390625e-08 ;  /* 0x00000001ff0c7431 */ /* 0x000fe400000001ff */
[----:B------:R-:W-:Y:S02]  /*6ff0*/  IMAD.MOV.U32 R8, RZ, RZ, 0x70 ;  /* 0x00000070ff087424 */ /* 0x000fe400078e00ff */
[----:B------:R-:W-:Y:S01]  /*7000*/  IMAD.MOV.U32 R13, RZ, RZ, RZ ;  /* 0x000000ffff0d7224 */ /* 0x000fe200078e00ff */
[----:B------:R-:W3:Y:S01]  /*7010*/  LDCU.64 UR6, c[0x4][0x88] ;  /* 0x01001100ff0677ac */ /* 0x000ee20008000a00 */
[----:B------:R-:W4:Y:S01]  /*7020*/  LDCU.64 UR4, c[0x4][0x8] ;  /* 0x01000100ff0477ac */ /* 0x000f220008000a00 */
[----:B-1----:R-:W-:Y:S02]  /*7030*/  MOV R4, UR8 ;  /* 0x0000000800047c02 */ /* 0x002fe40008000f00 */
[----:B------:R-:W-:Y:S02]  /*7040*/  MOV R5, UR9 ;  /* 0x0000000900057c02 */ /* 0x000fe40008000f00 */
[----:B---3--:R-:W-:Y:S01]  /*7050*/  MOV R7, UR7 ;  /* 0x0000000700077c02 */ /* 0x008fe20008000f00 */
[----:B------:R-:W-:Y:S01]  /*7060*/  IMAD.U32 R6, RZ, RZ, UR6 ;  /* 0x00000006ff067e24 */ /* 0x000fe2000f8e00ff */
[----:B----4-:R-:W-:Y:S01]  /*7070*/  MOV R11, UR5 ;  /* 0x00000005000b7c02 */ /* 0x010fe20008000f00 */
[----:B------:R-:W-:Y:S02]  /*7080*/  IMAD.U32 R10, RZ, RZ, UR4 ;  /* 0x00000004ff0a7e24 */ /* 0x000fe4000f8e00ff */
[----:B------:R-:W-:Y:S07]  /*7090*/  LEPC R20, `(.L_x_110) ;  /* 0x000000001014794e */ /* 0x000fee0000000000 */
[----:B--2---:R-:W-:Y:S05]  /*70a0*/  CALL.ABS.NOINC R2 ;  /* 0x0000000002007343 */ /* 0x004fea0003c00000 */
.L_x_110:
[----:B------:R-:W-:Y:S05]  /*70b0*/  BSYNC.RECONVERGENT B6 ;  /* 0x0000000000067941 */ /* 0x000fea0003800200 */
.L_x_109:
[----:B------:R-:W-:Y:S02]  /*70c0*/  ISETP.NE.U32.AND P0, PT, RZ, UR54, PT ;  /* 0x00000036ff007c0c */ /* 0x000fe4000bf05070 */
[C---:B------:R-:W-:Y:S02]  /*70d0*/  ISETP.NE.U32.AND P1, PT, R54.reuse, RZ, PT ;  /* 0x000000ff3600720c */ /* 0x040fe40003f25070 */
[----:B------:R-:W-:Y:S02]  /*70e0*/  ISETP.NE.U32.AND P4, PT, R54, RZ, PT ;  /* 0x000000ff3600720c */ /* 0x000fe40003f85070 */
[----:B------:R-:W-:Y:S02]  /*70f0*/  ISETP.NE.AND.EX P0, PT, RZ, UR55, PT, P0 ;  /* 0x00000037ff007c0c */ /* 0x000fe4000bf05300 */
[C---:B------:R-:W-:Y:S02]  /*7100*/  ISETP.NE.AND.EX P1, PT, R55.reuse, RZ, PT, P1 ;  /* 0x000000ff3700720c */ /* 0x040fe40003f25310 */
[----:B------:R-:W-:Y:S02]  /*7110*/  ISETP.NE.AND.EX P4, PT, R55, RZ, P0, P4 ;  /* 0x000000ff3700720c */ /* 0x000fe40000785340 */
[----:B------:R-:W-:Y:S02]  /*7120*/  ISETP.NE.U32.AND P5, PT, R50, RZ, PT ;  /* 0x000000ff3200720c */ /* 0x000fe40003fa5070 */
[----:B------:R-:W-:Y:S02]  /*7130*/  ISETP.NE.U32.AND P3, PT, RZ, UR54, PT ;  /* 0x00000036ff007c0c */ /* 0x000fe4000bf65070 */
[----:B------:R-:W-:Y:S02]  /*7140*/  PLOP3.LUT P2, PT, PT, PT, PT, 0x8, 0x80 ;  /* 0x000000000080781c */ /* 0x000fe40003f4e170 */
[----:B------:R-:W-:Y:S02]  /*7150*/  ISETP.NE.AND.EX P5, PT, R51, RZ, PT, P5 ;  /* 0x000000ff3300720c */ /* 0x000fe40003fa5350 */
[----:B------:R-:W-:Y:S03]  /*7160*/  ISETP.NE.AND.EX P3, PT, RZ, UR55, PT, P3 ;  /* 0x00000037ff007c0c */ /* 0x000fe6000bf65330 */
[----:B------:R-:W-:Y:S01]  /*7170*/  @!P4 PLOP3.LUT P2, PT, P1, PT, PT, 0x80, 0x8 ;  /* 0x000000000008c81c */ /* 0x000fe20000f4f070 */
[----:B------:R-:W-:Y:S01]  /*7180*/  @!UPT UIADD3 URZ, UPT, UPT, URZ, URZ, URZ ;  /* 0x000000fffffff290 */ /* 0x000fe2000fffe0ff */
[----:B------:R-:W-:Y:S11]  /*7190*/  @!P1 BRA `(.L_x_112) ;  /* 0x0000000000309947 */ /* 0x000ff60003800000 */
[----:B------:R-:W-:Y:S01]  /*71a0*/  ISETP.NE.U32.AND P0, PT, R52, RZ, PT ;  /* 0x000000ff3400720c */ /* 0x000fe20003f05070 */
[----:B------:R-:W1:Y:S01]  /*71b0*/  LDCU.64 UR4, c[0x0][0x358] ;  /* 0x00006b00ff0477ac */ /* 0x000e620008000a00 */
[----:B------:R-:W-:Y:S02]  /*71c0*/  IMAD.MOV.U32 R26, RZ, RZ, 0x1 ;  /* 0x00000001ff1a7424 */ /* 0x000fe400078e00ff */
[----:B------:R-:W-:Y:S11]  /*71d0*/  ISETP.NE.AND.EX P0, PT, R53, RZ, PT, P0 ;  /* 0x000000ff3500720c */ /* 0x000ff60003f05300 */
[----:B------:R-:W-:Y:S02]  /*71e0*/  @!UPT UIADD3 URZ, UPT, UPT, URZ, URZ, URZ ;  /* 0x000000fffffff290 */ /* 0x000fe4000fffe0ff */
[----:B------:R-:W2:Y:S01]  /*71f0*/  @P0 LDC.64 R2, c[0x0][0x888] ;  /* 0x00022200ff020b82 */ /* 0x000ea20000000a00 */
[----:B------:R-:W-:Y:S04]  /*7200*/  @P0 IMAD R0, R54, UR60, RZ ;  /* 0x0000003c36000c24 */ /* 0x000fe8000f8e02ff */
[----:B--2---:R-:W-:Y:S04]  /*7210*/  @P0 IMAD.WIDE R2, R0, 0x4, R2 ;  /* 0x0000000400020825 */ /* 0x004fe800078e0202 */
[----:B------:R-:W-:Y:S01]  /*7220*/  HFMA2 R0, -RZ, RZ, 0, 5.9604644775390625e-08 ;  /* 0x00000001ff007431 */ /* 0x000fe200000001ff */
[----:B-1---5:R1:W5:Y:S04]  /*7230*/  @P0 LDG.E R27, desc[UR4][R2.64] ;  /* 0x00000004021b0981 */ /* 0x022368000c1e1900 */
[----:B------:R-:W-:Y:S01]  /*7240*/  @!P0 PRMT R26, R0, 0x7610, R26 ;  /* 0x00007610001a8816 */ /* 0x000fe2000000001a */
[----:B-1----:R-:W2:Y:S06]  /*7250*/  @!P0 LDC R27, c[0x0][0x880] ;  /* 0x00022000ff1b8b82 */ /* 0x002eac0000000800 */
.L_x_112:
[----:B------:R-:W-:Y:S05]  /*7260*/  @!P5 BRA `(.L_x_113) ;  /* 0x000000000024d947 */ /* 0x000fea0003800000 */
[----:B------:R-:W-:Y:S01]  /*7270*/  ISETP.NE.U32.AND P0, PT, R48, RZ, PT ;  /* 0x000000ff3000720c */ /* 0x000fe20003f05070 */
[----:B------:R-:W1:Y:S03]  /*7280*/  LDCU.64 UR4, c[0x0][0x358] ;  /* 0x00006b00ff0477ac */ /* 0x000e660008000a00 */
[----:B------:R-:W-:Y:S11]  /*7290*/  ISETP.NE.AND.EX P0, PT, R49, RZ, PT, P0 ;  /* 0x000000ff3100720c */ /* 0x000ff60003f05300 */
[----:B------:R-:W-:Y:S02]  /*72a0*/  @!UPT UIADD3 URZ, UPT, UPT, URZ, URZ, URZ ;  /* 0x000000fffffff290 */ /* 0x000fe4000fffe0ff */
[----:B------:R-:W3:Y:S01]  /*72b0*/  @P0 LDC.64 R2, c[0x0][0x8a8] ;  /* 0x00022a00ff020b82 */ /* 0x000ee20000000a00 */
[----:B------:R-:W-:Y:S04]  /*72c0*/  @P0 IMAD R0, R50, UR60, RZ ;  /* 0x0000003c32000c24 */ /* 0x000fe8000f8e02ff */
[----:B---3--:R-:W-:Y:S05]  /*72d0*/  @P0 IMAD.WIDE R2, R0, 0x4, R2 ;  /* 0x0000000400020825 */ /* 0x008fea00078e0202 */
[----:B-1---5:R1:W5:Y:S02]  /*72e0*/  @P0 LDG.E R24, desc[UR4][R2.64] ;  /* 0x0000000402180981 */ /* 0x022364000c1e1900 */
[----:B-1----:R-:W3:Y:S02]  /*72f0*/  @!P0 LDC R24, c[0x0][0x8a0] ;  /* 0x00022800ff188b82 */ /* 0x002ee40000000800 */
.L_x_113:
[----:B--2--5:R-:W-:Y:S01]  /*7300*/  FSETP.NEU.AND P0, PT, R27, RZ, PT ;  /* 0x000000ff1b00720b */ /* 0x024fe20003f0d000 */
[----:B------:R-:W-:Y:S01]  /*7310*/  BSSY B1, `(.L_x_114) ;  /* 0x0000037000017945 */ /* 0x000fe20003800000 */
[----:B------:R-:W-:Y:S01]  /*7320*/  SEL R3, RZ, 0xffffffff, P3 ;  /* 0xffffffffff037807 */ /* 0x000fe20001800000 */
[----:B------:R-:W-:Y:S01]  /*7330*/  IMAD.MOV.U32 R75, RZ, RZ, 0x1 ;  /* 0x00000001ff4b7424 */ /* 0x000fe200078e00ff */
[----:B------:R-:W-:Y:S01]  /*7340*/  @!P4 LOP3.LUT P3, RZ, R26, 0xff, RZ, 0xc0, !PT ;  /* 0x000000ff1affc812 */ /* 0x000fe2000786c0ff */
[----:B------:R-:W-:Y:S01]  /*7350*/  IMAD R25, R22, 0x80, R23 ;  /* 0x0000008016197824 */ /* 0x000fe200078e0217 */
[----:B------:R-:W-:Y:S01]  /*7360*/  @!P4 SEL R0, RZ, 0xffffffff, P0 ;  /* 0xffffffffff00c807 */ /* 0x000fe20000000000 */
[----:B------:R-:W-:Y:S01]  /*7370*/  IMAD R62, R68, -0x10, R66 ;  /* 0xfffffff0443e7824 */ /* 0x000fe200078e0242 */
[----:B------:R-:W-:Y:S01]  /*7380*/  LEA R73, R22, UR43, 0x3 ;  /* 0x0000002b16497c11 */ /* 0x000fe2000f8e18ff */
[----:B------:R-:W-:Y:S01]  /*7390*/  IMAD.MOV.U32 R74, RZ, RZ, RZ ;  /* 0x000000ffff4a7224 */ /* 0x000fe200078e00ff */
[C---:B------:R-:W-:Y:S02]  /*73a0*/  @P2 SEL R0, R3.reuse, R0, !P3 ;  /* 0x0000000003002207 */ /* 0x040fe40005800000 */
[----:B------:R-:W-:Y:S02]  /*73b0*/  CS2R R46, SRZ ;  /* 0x00000000002e7805 */ /* 0x000fe4000001ff00 */
[----:B------:R-:W-:Y:S02]  /*73c0*/  SEL R2, RZ, 0xffffffff, P0 ;  /* 0xffffffffff027807 */ /* 0x000fe40000000000 */
[----:B------:R-:W-:Y:S02]  /*73d0*/  CS2R R44, SRZ ;  /* 0x00000000002c7805 */ /* 0x000fe4000001ff00 */
[----:B------:R-:W-:Y:S02]  /*73e0*/  @!P4 LOP3.LUT R0, R0, 0x1, RZ, 0xc0, !PT ;  /* 0x000000010000c812 */ /* 0x000fe400078ec0ff */
[----:B------:R-:W-:Y:S02]  /*73f0*/  CS2R R42, SRZ ;  /* 0x00000000002a7805 */ /* 0x000fe4000001ff00 */
[----:B------:R-:W-:Y:S02]  /*7400*/  CS2R R40, SRZ ;  /* 0x0000000000287805 */ /* 0x000fe4000001ff00 */
[----:B------:R-:W-:Y:S02]  /*7410*/  CS2R R38, SRZ ;  /* 0x0000000000267805 */ /* 0x000fe4000001ff00 */
[----:B------:R-:W-:Y:S02]  /*7420*/  ISETP.NE.U32.OR P5, PT, R0, 0x1, P4 ;  /* 0x000000010000780c */ /* 0x000fe400027a5470 */
[----:B------:R-:W-:Y:S02]  /*7430*/  CS2R R36, SRZ ;  /* 0x0000000000247805 */ /* 0x000fe4000001ff00 */
[----:B------:R-:W-:Y:S02]  /*7440*/  LOP3.LUT P4, R60, R26, 0xff, RZ, 0xc0, !PT ;  /* 0x000000ff1a3c7812 */ /* 0x000fe4000788c0ff */
[----:B------:R-:W-:Y:S02]  /*7450*/  CS2R R34, SRZ ;  /* 0x0000000000227805 */ /* 0x000fe4000001ff00 */
[----:B------:R-:W-:Y:S02]  /*7460*/  P2R R72, PR, RZ, 0x20 ;  /* 0x00000020ff487803 */ /* 0x000fe40000000000 */
[----:B------:R-:W-:Y:S02]  /*7470*/  CS2R R32, SRZ ;  /* 0x0000000000207805 */ /* 0x000fe4000001ff00 */
[----:B------:R-:W-:Y:S04]  /*7480*/  @P1 SEL R2, R3, R2, !P4 ;  /* 0x0000000203021207 */ /* 0x000fe80006000000 */
[----:B------:R-:W-:Y:S02]  /*7490*/  LOP3.LUT R2, R2, 0x1, RZ, 0xc0, !PT ;  /* 0x0000000102027812 */ /* 0x000fe400078ec0ff */
[----:B------:R-:W-:Y:S02]  /*74a0*/  @P5 SHF.L.U32 R0, RZ, 0x1f, RZ ;  /* 0x0000001fff005819 */ /* 0x000fe400000006ff */
[----:B------:R-:W-:Y:S02]  /*74b0*/  ISETP.NE.U32.AND P0, PT, R2, 0x1, PT ;  /* 0x000000010200780c */ /* 0x000fe40003f05070 */
[----:B------:R1:W2:Y:S02]  /*74c0*/  @P5 SYNCS.PHASECHK.TRANS64.TRYWAIT P3, [UR43+0x20], R0 ;  /* 0x00002000ff0055a7 */ /* 0x0002a4000806112b */
[----:B------:R-:W-:Y:S02]  /*74d0*/  P2R R76, PR, RZ, 0x1 ;  /* 0x00000001ff4c7803 */ /* 0x000fe40000000000 */
[----:B-1----:R-:W-:Y:S04]  /*74e0*/  SHF.L.U32 R0, R64, 0x1f, RZ ;  /* 0x0000001f40007819 */ /* 0x002fe800000006ff */
[----:B------:R1:W4:Y:S01]  /*74f0*/  SYNCS.PHASECHK.TRANS64.TRYWAIT P2, [R73+URZ+0x90], R0 ;  /* 0x00009000490075a7 */ /* 0x00032200080411ff */
[----:B--2---:R-:W-:Y:S01]  /*7500*/  @P5 SEL R75, RZ, 0x1, !P3 ;  /* 0x00000001ff4b5807 */ /* 0x004fe20005800000 */
[----:B-1----:R-:W-:Y:S06]  /*7510*/  @!P5 BRA `(.L_x_115) ;  /* 0x000000000058d947 */ /* 0x002fec0003800000 */
[----:B------:R-:W-:Y:S01]  /*7520*/  IMAD.MOV.U32 R46, RZ, RZ, RZ ;  /* 0x000000ffff2e7224 */ /* 0x000fe200078e00ff */
[----:B------:R-:W-:Y:S01]  /*7530*/  ISETP.NE.AND P0, PT, R75, RZ, PT ;  /* 0x000000ff4b00720c */ /* 0x000fe20003f05270 */
[----:B------:R-:W-:Y:S01]  /*7540*/  BSSY B0, `(.L_x_116) ;  /* 0x000000c000007945 */ /* 0x000fe20003800000 */
[----:B------:R-:W-:Y:S02]  /*7550*/  CS2R R34, SRZ ;  /* 0x0000000000227805 */ /* 0x000fe4000001ff00 */
[----:B------:R-:W-:Y:S02]  /*7560*/  CS2R R32, SRZ ;  /* 0x0000000000207805 */ /* 0x000fe4000001ff00 */
[----:B------:R-:W-:Y:S02]  /*7570*/  CS2R R38, SRZ ;  /* 0x0000000000267805 */ /* 0x000fe4000001ff00 */
[----:B------:R-:W-:Y:S02]  /*7580*/  CS2R R36, SRZ ;  /* 0x0000000000247805 */ /* 0x000fe4000001ff00 */
[----:B------:R-:W-:Y:S02]  /*7590*/  CS2R R42, SRZ ;  /* 0x00000000002a7805 */ /* 0x000fe4000001ff00 */
[----:B------:R-:W-:Y:S02]  /*75a0*/  CS2R R40, SRZ ;  /* 0x0000000000287805 */ /* 0x000fe4000001ff00 */
[----:B------:R-:W-:Y:S01]  /*75b0*/  CS2R R44, SRZ ;  /* 0x00000000002c7805 */ /* 0x000fe2000001ff00 */
[----:B------:R-:W-:Y:S06]  /*75c0*/  @P0 BRA `(.L_x_117) ;  /* 0x00000000000c0947 */ /* 0x000fec0003800000 */
[----:B------:R-:W-:Y:S04]  /*75d0*/  SHF.L.U32 R3, RZ, 0x1f, RZ ;  /* 0x0000001fff037819 */ /* 0x000fe800000006ff */
[----:B------:R-:W1:Y:S02]  /*75e0*/  SYNCS.PHASECHK.TRANS64.TRYWAIT P0, [UR43+0x20], R3 ;  /* 0x00002003ff0075a7 */ /* 0x000e64000800112b */
[----:B-1----:R-:W-:Y:S05]  /*75f0*/  @!P0 BRA `(.L_x_118) ;  /* 0x0000004800a88947 */ /* 0x002fea0003800000 */
.L_x_117:
[----:B------:R-:W-:Y:S05]  /*7600*/  BSYNC B0 ;  /* 0x0000000000007941 */ /* 0x000fea0003800000 */
.L_x_116:
[----:B------:R-:W-:Y:S01]  /*7610*/  ISETP.NE.AND P0, PT, R76, RZ, PT ;  /* 0x000000ff4c00720c */ /* 0x000fe20003f05270 */
[----:B------:R-:W-:Y:S11]  /*7620*/  HFMA2 R74, -RZ, RZ, 0, 5.9604644775390625e-08 ;  /* 0x00000001ff4a7431 */ /* 0x000ff600000001ff */
[----:B------:R-:W-:Y:S01]  /*7630*/  @!UPT UIADD3 URZ, UPT, UPT, URZ, URZ, URZ ;  /* 0x000000fffffff290 */ /* 0x000fe2000fffe0ff */
[----:B------:R2:W1:Y:S04]  /*7640*/  @P0 LDS.128 R32, [R67] ;  /* 0x0000000043200984 */ /* 0x0004680000000c00 */
[----:B------:R2:W1:Y:S04]  /*7650*/  @P0 LDS.128 R36, [R66+0x10] ;  /* 0x0000100042240984 */ /* 0x0004680000000c00 */
[----:B------:R2:W1:Y:S04]  /*7660*/  @P0 LDS.128 R40, [R65+0x20] ;  /* 0x0000200041280984 */ /* 0x0004680000000c00 */
[----:B------:R2:W1:Y:S02]  /*7670*/  @P0 LDS.128 R44, [R62+0x30] ;  /* 0x000030003e2c0984 */ /* 0x0004640000000c00 */
.L_x_115:
[----:B------:R-:W-:Y:S05]  /*7680*/  BSYNC B1 ;  /* 0x0000000000017941 */ /* 0x000fea0003800000 */
.L_x_114:
[----:B-1----:R-:W-:Y:S04]  /*7690*/  SHF.R.U32.HI R2, RZ, 0x15, R25 ;  /* 0x00000015ff027819 */ /* 0x002fe80000011619 */
[----:B------:R-:W-:Y:S01]  /*76a0*/  LOP3.LUT P0, RZ, R2, 0x3, R56, 0x48, !PT ;  /* 0x0000000302ff7812 */ /* 0x000fe20007804838 */
[----:B------:R-:W-:Y:S01]  /*76b0*/  @!UPT UIADD3 URZ, UPT, UPT, URZ, URZ, URZ ;  /* 0x000000fffffff290 */ /* 0x000fe2000fffe0ff */
[----:B----4-:R-:W-:Y:S11]  /*76c0*/  @P2 BRA `(.L_x_119) ;  /* 0x0000000000082947 */ /* 0x010ff60003800000 */
[----:B------:R-:W1:Y:S02]  /*76d0*/  SYNCS.PHASECHK.TRANS64.TRYWAIT P1, [R73+URZ+0x90], R0 ;  /* 0x00009000490075a7 */ /* 0x000e6400080211ff */
[----:B-1----:R-:W-:Y:S05]  /*76e0*/  @!P1 BRA `(.L_x_120) ;  /* 0x0000004800849947 */ /* 0x002fea0003800000 */
.L_x_119:
[----:B------:R-:W-:Y:S05]  /*76f0*/  @!P0 BRA `(.L_x_121) ;  /* 0x0000000000408947 */ /* 0x000fea0003800000 */
[----:B------:R-:W4:Y:S01]  /*7700*/  LDCU.64 UR8, c[0x4][0x70] ;  /* 0x01000e00ff0877ac */ /* 0x000f220008000a00 */
[----:B------:R-:W-:Y:S01]  /*7710*/  MOV R3, 0x0 ;  /* 0x0000000000037802 */ /* 0x000fe20000000f00 */
[----:B------:R-:W-:Y:S02]  /*7720*/  HFMA2 R12, -RZ, RZ, 0, 5.9604644775390625e-08 ;  /* 0x00000001ff0c7431 */ /* 0x000fe400000001ff */
[----:B------:R-:W-:Y:S02]  /*7730*/  IMAD.MOV.U32 R8, RZ, RZ, 0x192 ;  /* 0x00000192ff087424 */ /* 0x000fe400078e00ff */
[----:B------:R-:W-:Y:S01]  /*7740*/  IMAD.MOV.U32 R13, RZ, RZ, RZ ;  /* 0x000000ffff0d7224 */ /* 0x000fe200078e00ff */
[----:B------:R-:W5:Y:S01]  /*7750*/  LDCU.64 UR6, c[0x4][0x78] ;  /* 0x01000f00ff0677ac */ /* 0x000f620008000a00 */
[----:B------:R-:W1:Y:S01]  /*7760*/  LDC.64 R2, c[0x4][R3] ;  /* 0x0100000003027b82 */ /* 0x000e620000000a00 */
[----:B------:R-:W2:Y:S01]  /*7770*/  LDCU.64 UR4, c[0x4][0x10] ;  /* 0x01000200ff0477ac */ /* 0x000ea20008000a00 */
[----:B----4-:R-:W-:Y:S01]  /*7780*/  MOV R5, UR9 ;  /* 0x0000000900057c02 */ /* 0x010fe20008000f00 */
[----:B------:R-:W-:Y:S01]  /*7790*/  IMAD.U32 R4, RZ, RZ, UR8 ;  /* 0x00000008ff047e24 */ /* 0x000fe2000f8e00ff */
[----:B-----5:R-:W-:Y:S01]  /*77a0*/  MOV R7, UR7 ;  /* 0x0000000700077c02 */ /* 0x020fe20008000f00 */
[----:B------:R-:W-:Y:S01]  /*77b0*/  IMAD.U32 R6, RZ, RZ, UR6 ;  /* 0x00000006ff067e24 */ /* 0x000fe2000f8e00ff */
[----:B--2---:R-:W-:Y:S01]  /*77c0*/  MOV R11, UR5 ;  /* 0x00000005000b7c02 */ /* 0x004fe20008000f00 */
[----:B------:R-:W-:Y:S02]  /*77d0*/  IMAD.U32 R10, RZ, RZ, UR4 ;  /* 0x00000004ff0a7e24 */ /* 0x000fe4000f8e00ff */
[----:B------:R-:W-:Y:S07]  /*77e0*/  LEPC R20, `(.L_x_121) ;  /* 0x000000001014794e */ /* 0x000fee0000000000 */
[----:B-1-3--:R-:W-:Y:S05]  /*77f0*/  CALL.ABS.NOINC R2 ;  /* 0x0000000002007343 */ /* 0x00afea0003c00000 */
.L_x_121:
[----:B------:R-:W-:Y:S05]  /*7800*/  WARPSYNC.ALL ;  /* 0x0000000000007948 */ /* 0x000fea0003800000 */
[----:B------:R-:W-:Y:S01]  /*7810*/  R2UR UR4, R25 ;  /* 0x00000000190472ca */ /* 0x000fe200000e0000 */
[----:B------:R-:W-:Y:S01]  /*7820*/  BSSY.RECONVERGENT B0, `(.L_x_122) ;  /* 0x0000039000007945 */ /* 0x000fe20003800200 */
[----:B------:R-:W-:Y:S11]  /*7830*/  ISETP.NE.AND P0, PT, R69, RZ, PT ;  /* 0x000000ff4500720c */ /* 0x000ff60003f05270 */
[----:B------:R-:W1:Y:S02]  /*7840*/  LDTM.x16 R4, tmem[UR4] ;  /* 0x00000004000479ee */ /* 0x000e640008240000 */
[C---:B-1-3--:R-:W-:Y:S01]  /*7850*/  FMUL R0, R24.reuse, R4 ;  /* 0x0000000418007220 */ /* 0x04afe20000400000 */
[C---:B------:R-:W-:Y:S01]  /*7860*/  FMUL R2, R24.reuse, R5 ;  /* 0x0000000518027220 */ /* 0x040fe20000400000 */
[C---:B------:R-:W-:Y:S01]  /*7870*/  FMUL R3, R24.reuse, R6 ;  /* 0x0000000618037220 */ /* 0x040fe20000400000 */
[C---:B------:R-:W-:Y:S01]  /*7880*/  FMUL R7, R24.reuse, R7 ;  /* 0x0000000718077220 */ /* 0x040fe20000400000 */
[C---:B------:R-:W-:Y:S01]  /*7890*/  FFMA R28, R27.reuse, R32, R0 ;  /* 0x000000201b1c7223 */ /* 0x040fe20000000000 */
        /* <DEDUP_REMOVED lines=10> */
[----:B------:R1:W-:Y:S01]  /*7940*/  STS.128 [R67], R28 ;  /* 0x0000001c43007388 */ /* 0x0003e20000000c00 */
        /* <DEDUP_REMOVED lines=8> */
[----:B------:R1:W-:Y:S01]  /*79d0*/  STS.128 [R66+0x10], R4 ;  /* 0x0000100442007388 */ /* 0x0003e20000000c00 */
[C---:B------:R-:W-:Y:S01]  /*79e0*/  FMUL R13, R24.reuse, R17 ;  /* 0x00000011180d7220 */ /* 0x040fe20000400000 */
[C---:B------:R-:W-:Y:S01]  /*79f0*/  FFMA R10, R27.reuse, R42, R10 ;  /* 0x0000002a1b0a7223 */ /* 0x040fe2000000000a */
[C---:B------:R-:W-:Y:S01]  /*7a00*/  FMUL R14, R24.reuse, R18 ;  /* 0x00000012180e7220 */ /* 0x040fe20000400000 */
[C---:B------:R-:W-:Y:S01]  /*7a10*/  FFMA R11, R27.reuse, R43, R15 ;  /* 0x0000002b1b0b7223 */ /* 0x040fe2000000000f */
[----:B------:R-:W-:Y:S01]  /*7a20*/  FMUL R19, R24, R19 ;  /* 0x0000001318137220 */ /* 0x000fe20000400000 */
[C---:B------:R-:W-:Y:S01]  /*7a30*/  FFMA R12, R27.reuse, R44, R12 ;  /* 0x0000002c1b0c7223 */ /* 0x040fe2000000000c */
[C---:B------:R-:W-:Y:S01]  /*7a40*/  FFMA R13, R27.reuse, R45, R13 ;  /* 0x0000002d1b0d7223 */ /* 0x040fe2000000000d */
[C---:B------:R-:W-:Y:S01]  /*7a50*/  FFMA R14, R27.reuse, R46, R14 ;  /* 0x0000002e1b0e7223 */ /* 0x040fe2000000000e */
[----:B------:R1:W-:Y:S01]  /*7a60*/  STS.128 [R65+0x20], R8 ;  /* 0x0000200841007388 */ /* 0x0003e20000000c00 */
[----:B------:R-:W-:Y:S05]  /*7a70*/  FFMA R15, R27, R47, R19 ;  /* 0x0000002f1b0f7223 */ /* 0x000fea0000000013 */
[----:B------:R1:W-:Y:S01]  /*7a80*/  STS.128 [R62+0x30], R12 ;  /* 0x0000300c3e007388 */ /* 0x0003e20000000c00 */
[----:B------:R-:W-:Y:S01]  /*7a90*/  @!PT LDS RZ, [RZ] ;  /* 0x00000000fffff984 */ /* 0x000fe20000000800 */
[----:B------:R-:W-:Y:S01]  /*7aa0*/  @!PT LDS RZ, [RZ] ;  /* 0x00000000fffff984 */ /* 0x000fe20000000800 */
[----:B------:R-:W-:Y:S01]  /*7ab0*/  @!PT LDS RZ, [RZ] ;  /* 0x00000000fffff984 */ /* 0x000fe20000000800 */
[----:B------:R-:W-:Y:S01]  /*7ac0*/  @!PT LDS RZ, [RZ] ;  /* 0x00000000fffff984 */ /* 0x000fe20000000800 */
[----:B------:R3:W-:Y:S06]  /*7ad0*/  MEMBAR.ALL.CTA ;  /* 0x0000000000007992 */ /* 0x0007ec0000008000 */
[----:B---3--:R-:W3:Y:S02]  /*7ae0*/  FENCE.VIEW.ASYNC.S ;  /* 0x00000000000073c6 */ /* 0x008ee40000000000 */
[----:B---3--:R-:W-:Y:S06]  /*7af0*/  BAR.SYNC.DEFER_BLOCKING 0x1, 0x80 ;  /* 0x0042000000007b1d */ /* 0x008fec0000010000 */
[----:B------:R-:W-:Y:S05]  /*7b00*/  @P0 BRA `(.L_x_123) ;  /* 0x0000000000280947 */ /* 0x000fea0003800000 */
[----:B------:R-:W-:Y:S01]  /*7b10*/  UIADD3 UR4, UPT, UPT, UR43, 0x200, URZ ;  /* 0x000002002b047890 */ /* 0x000fe2000fffe0ff */
[----:B------:R-:W-:Y:S05]  /*7b20*/  UMOV UR51, UR60 ;  /* 0x0000003c00337c82 */ /* 0x000fea0008000000 */
[----:B------:R-:W-:Y:S01]  /*7b30*/  MOV R59, UR4 ;  /* 0x00000004003b7c02 */ /* 0x000fe20008000f00 */
[----:B------:R-:W-:Y:S03]  /*7b40*/  UIADD3 UR4, UP0, UPT, UR52, 0x680, URZ ;  /* 0x0000068034047890 */ /* 0x000fe6000ff1e0ff */
[----:B------:R-:W-:Y:S01]  /*7b50*/  R2UR UR48, R59 ;  /* 0x000000003b3072ca */ /* 0x000fe200000e0000 */
[----:B------:R-:W-:Y:S11]  /*7b60*/  UIADD3.X UR5, UPT, UPT, URZ, UR53, URZ, UP0, !UPT ;  /* 0x00000035ff057290 */ /* 0x000ff600087fe4ff */
[----:B------:R-:W-:Y:S01]  /*7b70*/  @!UPT UIADD3 URZ, UPT, UPT, URZ, URZ, URZ ;  /* 0x000000fffffff290 */ /* 0x000fe2000fffe0ff */
[----:B------:R3:W-:Y:S01]  /*7b80*/  UTMASTG.3D [UR48], [UR4] ;  /* 0x00000030040073b5 */ /* 0x0007e20008010000 */
[----:B------:R0:W-:Y:S01]  /*7b90*/  UTMACMDFLUSH ;  /* 0x00000000000079b7 */ /* 0x0001e20000000000 */
[----:B---3--:R-:W-:Y:S04]  /*7ba0*/  DEPBAR.LE SB0, 0x1 ;  /* 0x000080400000791a */ /* 0x008fe80000000000 */
.L_x_123:
[----:B------:R-:W-:Y:S05]  /*7bb0*/  BSYNC.RECONVERGENT B0 ;  /* 0x0000000000007941 */ /* 0x000fea0003800200 */
.L_x_122:
[----:B------:R-:W-:Y:S01]  /*7bc0*/  BAR.SYNC.DEFER_BLOCKING 0x1, 0x80 ;  /* 0x0042000000007b1d */ /* 0x000fe20000010000 */
[----:B------:R-:W-:Y:S01]  /*7bd0*/  ISETP.NE.AND P1, PT, R72, RZ, PT ;  /* 0x000000ff4800720c */ /* 0x000fe20003f25270 */
[----:B------:R-:W-:Y:S01]  /*7be0*/  UISETP.NE.AND UP0, UPT, UR47, URZ, UPT ;  /* 0x000000ff2f00728c */ /* 0x000fe2000bf05270 */
[----:B------:R-:W-:Y:S11]  /*7bf0*/  LEA R2, R74, UR43, 0x3 ;  /* 0x0000002b4a027c11 */ /* 0x000ff6000f8e18ff */
[----:B------:R-:W-:Y:S01]  /*7c00*/  @P1 SHF.L.U32 R3, RZ, 0x1f, RZ ;  /* 0x0000001fff031819 */ /* 0x000fe200000006ff */
[----:B------:R-:W-:Y:S06]  /*7c10*/  BRA.U !UP0, `(.L_x_124) ;  /* 0x0000000108247547 */ /* 0x000fec000b800000 */
[----:B-1----:R-:W-:Y:S01]  /*7c20*/  IMAD.U32 R4, RZ, RZ, UR46 ;  /* 0x0000002eff047e24 */ /* 0x002fe2000f8e00ff */
[----:B------:R-:W-:Y:S01]  /*7c30*/  MOV R0, UR61 ;  /* 0x0000003d00007c02 */ /* 0x000fe20008000f00 */
[----:B------:R-:W-:Y:S03]  /*7c40*/  UIADD3 UR4, UPT, UPT, UR46, 0x1, URZ ;  /* 0x000000012e047890 */ /* 0x000fe6000fffe0ff */
[----:B------:R-:W-:Y:S01]  /*7c50*/  @P1 LEA R4, R4, UR43, 0x3 ;  /* 0x0000002b04041c11 */ /* 0x000fe2000f8e18ff */
[----:B------:R-:W-:Y:S04]  /*7c60*/  UISETP.NE.AND UP0, UPT, UR4, 0x4, UPT ;  /* 0x000000040400788c */ /* 0x000fe8000bf05270 */
[----:B------:R-:W-:Y:S01]  /*7c70*/  @P1 VIADD R4, R4, 0x40 ;  /* 0x0000004004041836 */ /* 0x000fe20000000000 */
[----:B------:R-:W-:Y:S04]  /*7c80*/  USEL UR46, UR4, URZ, UP0 ;  /* 0x000000ff042e7287 */ /* 0x000fe80008000000 */
[----:B------:R-:W-:Y:S04]  /*7c90*/  @P1 PRMT R0, R0, 0x654, R4 ;  /* 0x0000065400001816 */ /* 0x000fe80000000004 */
[----:B------:R3:W-:Y:S04]  /*7ca0*/  @P1 SYNCS.ARRIVE.TRANS64.RED.A1T0 RZ, [R0+URZ], RZ ;  /* 0x000000ff00ff19a7 */ /* 0x0007e800081004ff */
.L_x_124:
[----:B------:R-:W4:Y:S01]  /*7cb0*/  @P1 SYNCS.PHASECHK.TRANS64.TRYWAIT P0, [R2+URZ+0x20], R3 ;  /* 0x00002003020015a7 */ /* 0x000f2200080011ff */
[----:B------:R-:W-:Y:S01]  /*7cc0*/  BSSY B1, `(.L_x_125) ;  /* 0x0000016000017945 */ /* 0x000fe20003800000 */
[----:B----4-:R-:W-:Y:S03]  /*7cd0*/  @P1 SEL R75, RZ, 0x1, !P0 ;  /* 0x00000001ff4b1807 */ /* 0x010fe60004000000 */
[----:B------:R-:W-:Y:S05]  /*7ce0*/  @!P1 BRA `(.L_x_126) ;  /* 0x00000000004c9947 */ /* 0x000fea0003800000 */
[----:B------:R-:W-:Y:S01]  /*7cf0*/  ISETP.NE.AND P0, PT, R75, RZ, PT ;  /* 0x000000ff4b00720c */ /* 0x000fe20003f05270 */
[----:B------:R-:W-:Y:S01]  /*7d00*/  BSSY B0, `(.L_x_127) ;  /* 0x000000b000007945 */ /* 0x000fe20003800000 */
[----:B------:R-:W-:Y:S11]  /*7d10*/  ISETP.NE.AND P1, PT, R76, RZ, PT ;  /* 0x000000ff4c00720c */ /* 0x000ff60003f25270 */
[----:B------:R-:W-:Y:S02]  /*7d20*/  @!UPT UIADD3 URZ, UPT, UPT, URZ, URZ, URZ ;  /* 0x000000fffffff290 */ /* 0x000fe4000fffe0ff */
[C---:B-1----:R-:W-:Y:S01]  /*7d30*/  @P1 IMAD R6, R74.reuse, 0x2000, R67 ;  /* 0x000020004a061824 */ /* 0x042fe200078e0243 */
[C---:B------:R-:W-:Y:S01]  /*7d40*/  @P1 LEA R4, R74.reuse, R65, 0xd ;  /* 0x000000414a041211 */ /* 0x040fe200078e68ff */
[C---:B------:R-:W-:Y:S02]  /*7d50*/  @P1 IMAD R5, R74.reuse, 0x2000, R66 ;  /* 0x000020004a051824 */ /* 0x040fe400078e0242 */
[----:B------:R-:W-:Y:S01]  /*7d60*/  @P1 IMAD R3, R74, 0x2000, R62 ;  /* 0x000020004a031824 */ /* 0x000fe200078e023e */
[----:B------:R-:W-:Y:S06]  /*7d70*/  @P0 BRA `(.L_x_128) ;  /* 0x00000000000c0947 */ /* 0x000fec0003800000 */
[----:B---3--:R-:W-:Y:S04]  /*7d80*/  SHF.L.U32 R0, RZ, 0x1f, RZ ;  /* 0x0000001fff007819 */ /* 0x008fe800000006ff */
[----:B------:R-:W1:Y:S02]  /*7d90*/  SYNCS.PHASECHK.TRANS64.TRYWAIT P0, [R2+URZ+0x20], R0 ;  /* 0x00002000020075a7 */ /* 0x000e6400080011ff */
[----:B-1----:R-:W-:Y:S05]  /*7da0*/  @!P0 BRA `(.L_x_129) ;  /* 0x0000004000e88947 */ /* 0x002fea0003800000 */
.L_x_128:
[----:B------:R-:W-:Y:S05]  /*7db0*/  BSYNC B0 ;  /* 0x0000000000007941 */ /* 0x000fea0003800000 */
.L_x_127:
[----:B------:R-:W-:Y:S02]  /*7dc0*/  ISETP.NE.AND P0, PT, R76, RZ, PT ;  /* 0x000000ff4c00720c */ /* 0x000fe40003f05270 */
[----:B------:R-:W-:Y:S11]  /*7dd0*/  IADD3 R74, PT, PT, R74, 0x1, RZ ;  /* 0x000000014a4a7810 */ /* 0x000ff60007ffe0ff */
[----:B------:R4:W1:Y:S04]  /*7de0*/  @P0 LDS.128 R32, [R6] ;  /* 0x0000000006200984 */ /* 0x0008680000000c00 */
[----:B------:R4:W1:Y:S04]  /*7df0*/  @P0 LDS.128 R36, [R5+0x10] ;  /* 0x0000100005240984 */ /* 0x0008680000000c00 */
[----:B------:R4:W1:Y:S04]  /*7e00*/  @P0 LDS.128 R40, [R4+0x20] ;  /* 0x0000200004280984 */ /* 0x0008680000000c00 */
[----:B------:R4:W1:Y:S02]  /*7e10*/  @P0 LDS.128 R44, [R3+0x30] ;  /* 0x00003000032c0984 */ /* 0x0008640000000c00 */
.L_x_126:
[----:B------:R-:W-:Y:S05]  /*7e20*/  BSYNC B1 ;  /* 0x0000000000017941 */ /* 0x000fea0003800000 */
.L_x_125:
[----:B-1-3--:R-:W-:Y:S05]  /*7e30*/  VIADD R0, R25, 0x10 ;  /* 0x0000001019007836 */ /* 0x00afea0000000000 */
[----:B------:R-:W-:Y:S04]  /*7e40*/  SHF.R.U32.HI R0, RZ, 0x15, R0 ;  /* 0x00000015ff007819 */ /* 0x000fe80000011600 */
[----:B------:R-:W-:Y:S11]  /*7e50*/  LOP3.LUT P0, RZ, R0, 0x3, R56, 0x48, !PT ;  /* 0x0000000300ff7812 */ /* 0x000ff60007804838 */
[----:B------:R-:W-:Y:S02]  /*7e60*/  @!UPT UIADD3 URZ, UPT, UPT, URZ, URZ, URZ ;  /* 0x000000fffffff290 */ /* 0x000fe4000fffe0ff */
[----:B------:R-:W-:Y:S05]  /*7e70*/  @!P0 BRA `(.L_x_130) ;  /* 0x0000000000408947 */ /* 0x000fea0003800000 */
[----:B------:R-:W1:Y:S01]  /*7e80*/  LDCU.64 UR8, c[0x4][0x70] ;  /* 0x01000e00ff0877ac */ /* 0x000e620008000a00 */
[----:B----4-:R-:W-:Y:S01]  /*7e90*/  MOV R3, 0x0 ;  /* 0x0000000000037802 */ /* 0x010fe20000000f00 */
[----:B------:R-:W-:Y:S02]  /*7ea0*/  HFMA2 R12, -RZ, RZ, 0, 5.9604644775390625e-08 ;  /* 0x00000001ff0c7431 */ /* 0x000fe400000001ff */
[----:B------:R-:W-:Y:S02]  /*7eb0*/  IMAD.MOV.U32 R8, RZ, RZ, 0x192 ;  /* 0x00000192ff087424 */ /* 0x000fe400078e00ff */
[----:B------:R-:W-:Y:S01]  /*7ec0*/  IMAD.MOV.U32 R13, RZ, RZ, RZ ;  /* 0x000000ffff0d7224 */ /* 0x000fe200078e00ff */
[----:B------:R-:W3:Y:S01]  /*7ed0*/  LDCU.64 UR6, c[0x4][0x78] ;  /* 0x01000f00ff0677ac */ /* 0x000ee20008000a00 */
[----:B------:R-:W4:Y:S01]  /*7ee0*/  LDC.64 R2, c[0x4][R3] ;  /* 0x0100000003027b82 */ /* 0x000f220000000a00 */
[----:B------:R-:W5:Y:S01]  /*7ef0*/  LDCU.64 UR4, c[0x4][0x10] ;  /* 0x01000200ff0477ac */ /* 0x000f620008000a00 */
[----:B-1----:R-:W-:Y:S01]  /*7f00*/  MOV R5, UR9 ;  /* 0x0000000900057c02 */ /* 0x002fe20008000f00 */
[----:B------:R-:W-:Y:S01]  /*7f10*/  IMAD.U32 R4, RZ, RZ, UR8 ;  /* 0x00000008ff047e24 */ /* 0x000fe2000f8e00ff */
[----:B---3--:R-:W-:Y:S01]  /*7f20*/  MOV R7, UR7 ;  /* 0x0000000700077c02 */ /* 0x008fe20008000f00 */
[----:B------:R-:W-:Y:S01]  /*7f30*/  IMAD.U32 R6, RZ, RZ, UR6 ;  /* 0x00000006ff067e24 */ /* 0x000fe2000f8e00ff */
[----:B-----5:R-:W-:Y:S01]  /*7f40*/  MOV R11, UR5 ;  /* 0x00000005000b7c02 */ /* 0x020fe20008000f00 */
[----:B------:R-:W-:Y:S02]  /*7f50*/  IMAD.U32 R10, RZ, RZ, UR4 ;  /* 0x00000004ff0a7e24 */ /* 0x000fe4000f8e00ff */
[----:B------:R-:W-:Y:S07]  /*7f60*/  LEPC R20, `(.L_x_130) ;  /* 0x000000001014794e */ /* 0x000fee0000000000 */
[----:B--2-4-:R-:W-:Y:S05]  /*7f70*/  CALL.ABS.NOINC R2 ;  /* 0x0000000002007343 */ /* 0x014fea0003c00000 */
.L_x_130:
[----:B------:R-:W-:Y:S05]  /*7f80*/  WARPSYNC.ALL ;  /* 0x0000000000007948 */ /* 0x000fea0003800000 */
[----:B------:R-:W-:Y:S01]  /*7f90*/  R2UR UR4, R25 ;  /* 0x00000000190472ca */ /* 0x000fe200000e0000 */
[----:B------:R-:W-:Y:S01]  /*7fa0*/  BSSY.RECONVERGENT B0, `(.L_x_131) ;  /* 0x0000040000007945 */ /* 0x000fe20003800200 */
[----:B------:R-:W-:Y:S02]  /*7fb0*/  ISETP.NE.AND P6, PT, R72, RZ, PT ;  /* 0x000000ff4800720c */ /* 0x000fe40003fc5270 */
[----:B------:R-:W-:Y:S02]  /*7fc0*/  ISETP.NE.AND P0, PT, R69, RZ, PT ;  /* 0x000000ff4500720c */ /* 0x000fe40003f05270 */
[----:B------:R-:W-:Y:S07]  /*7fd0*/  MOV R20, UR46 ;  /* 0x0000002e00147c02 */ /* 0x000fee0008000f00 */
[----:B----4-:R-:W1:Y:S02]  /*7fe0*/  LDTM.x16 R4, tmem[UR4+0x10] ;  /* 0x00001004000479ee */ /* 0x010e640008240000 */
[----:B------:R-:W-:Y:S01]  /*7ff0*/  @P6 LEA R20, R20, UR43, 0x3 ;  /* 0x0000002b14146c11 */ /* 0x000fe2000f8e18ff */
[C---:B-1----:R-:W-:Y:S01]  /*8000*/  FMUL R0, R24.reuse, R4 ;  /* 0x0000000418007220 */ /* 0x042fe20000400000 */
        /* <DEDUP_REMOVED lines=33> */
[----:B------:R-:W-:Y:S01]  /*8220*/  FFMA R15, R27, R47, R19 ;  /* 0x0000002f1b0f7223 */ /* 0x000fe20000000013 */
[----:B------:R-:W-:Y:S02]  /*8230*/  MOV R16, UR61 ;  /* 0x0000003d00107c02 */ /* 0x000fe40008000f00 */
[----:B------:R-:W-:Y:S02]  /*8240*/  @P6 IADD3 R17, PT, PT, R20, 0x40, RZ ;  /* 0x0000004014116810 */ /* 0x000fe40007ffe0ff */
[----:B------:R1:W-:Y:S01]  /*8250*/  STS.128 [R62+0x2030], R12 ;  /* 0x0020300c3e007388 */ /* 0x0003e20000000c00 */
[----:B------:R-:W-:Y:S02]  /*8260*/  LEA R0, R74, UR43, 0x3 ;  /* 0x0000002b4a007c11 */ /* 0x000fe4000f8e18ff */
[----:B------:R-:W-:Y:S01]  /*8270*/  @P6 PRMT R16, R16, 0x654, R17 ;  /* 0x0000065410106816 */ /* 0x000fe20000000011 */
[----:B------:R-:W-:Y:S01]  /*8280*/  @!PT LDS RZ, [RZ] ;  /* 0x00000000fffff984 */ /* 0x000fe20000000800 */
[----:B------:R-:W-:Y:S01]  /*8290*/  @!PT LDS RZ, [RZ] ;  /* 0x00000000fffff984 */ /* 0x000fe20000000800 */
[----:B------:R-:W-:Y:S01]  /*82a0*/  @!PT LDS RZ, [RZ] ;  /* 0x00000000fffff984 */ /* 0x000fe20000000800 */
[----:B------:R-:W-:Y:S01]  /*82b0*/  @!PT LDS RZ, [RZ] ;  /* 0x00000000fffff984 */ /* 0x000fe20000000800 */
[----:B------:R3:W-:Y:S06]  /*82c0*/  MEMBAR.ALL.CTA ;  /* 0x0000000000007992 */ /* 0x0007ec0000008000 */
[----:B---3--:R-:W3:Y:S01]  /*82d0*/  FENCE.VIEW.ASYNC.S ;  /* 0x00000000000073c6 */ /* 0x008ee20000000000 */
[----:B------:R-:W-:Y:S01]  /*82e0*/  @P6 SHF.L.U32 R2, RZ, 0x1f, RZ ;  /* 0x0000001fff026819 */ /* 0x000fe200000006ff */
[----:B---3--:R-:W-:Y:S06]  /*82f0*/  BAR.SYNC.DEFER_BLOCKING 0x1, 0x80 ;  /* 0x0042000000007b1d */ /* 0x008fec0000010000 */
[----:B------:R-:W-:Y:S05]  /*8300*/  @P0 BRA `(.L_x_132) ;  /* 0x0000000000240947 */ /* 0x000fea0003800000 */
[----:B------:R-:W-:Y:S02]  /*8310*/  UIADD3 UR4, UP0, UPT, UR52, 0x680, URZ ;  /* 0x0000068034047890 */ /* 0x000fe4000ff1e0ff */
[----:B------:R-:W-:Y:S02]  /*8320*/  UIADD3 UR9, UPT, UPT, UR49, 0x10, URZ ;  /* 0x0000001031097890 */ /* 0x000fe4000fffe0ff */
[----:B------:R-:W-:Y:S02]  /*8330*/  UIADD3 UR8, UPT, UPT, UR43, 0x2200, URZ ;  /* 0x000022002b087890 */ /* 0x000fe4000fffe0ff */
[----:B------:R-:W-:Y:S01]  /*8340*/  UIADD3.X UR5, UPT, UPT, URZ, UR53, URZ, UP0, !UPT ;  /* 0x00000035ff057290 */ /* 0x000fe200087fe4ff */
[----:B------:R-:W-:Y:S01]  /*8350*/  UMOV UR10, UR50 ;  /* 0x00000032000a7c82 */ /* 0x000fe20008000000 */
[----:B------:R-:W-:Y:S07]  /*8360*/  UMOV UR11, UR60 ;  /* 0x0000003c000b7c82 */ /* 0x000fee0008000000 */
[----:B------:R3:W-:Y:S01]  /*8370*/  UTMASTG.3D [UR8], [UR4] ;  /* 0x00000008040073b5 */ /* 0x0007e20008010000 */
[----:B------:R0:W-:Y:S01]  /*8380*/  UTMACMDFLUSH ;  /* 0x00000000000079b7 */ /* 0x0001e20000000000 */
[----:B---3--:R-:W-:Y:S04]  /*8390*/  DEPBAR.LE SB0, 0x1 ;  /* 0x000080400000791a */ /* 0x008fe80000000000 */
.L_x_132:
[----:B------:R-:W-:Y:S05]  /*83a0*/  BSYNC.RECONVERGENT B0 ;  /* 0x0000000000007941 */ /* 0x000fea0003800200 */
.L_x_131:
[----:B------:R-:W-:Y:S01]  /*83b0*/  BAR.SYNC.DEFER_BLOCKING 0x1, 0x80 ;  /* 0x0042000000007b1d */ /* 0x000fe20000010000 */
[----:B------:R-:W-:Y:S04]  /*83c0*/  UIADD3 UR4, UPT, UPT, UR46, 0x1, URZ ;  /* 0x000000012e047890 */ /* 0x000fe8000fffe0ff */
[----:B------:R-:W-:Y:S04]  /*83d0*/  UISETP.NE.AND UP0, UPT, UR4, 0x4, UPT ;  /* 0x000000040400788c */ /* 0x000fe8000bf05270 */
[----:B------:R-:W-:Y:S01]  /*83e0*/  USEL UR45, UR4, URZ, UP0 ;  /* 0x000000ff042d7287 */ /* 0x000fe20008000000 */
[----:B------:R3:W-:Y:S01]  /*83f0*/  @P6 SYNCS.ARRIVE.TRANS64.RED.A1T0 RZ, [R16+URZ], RZ ;  /* 0x000000ff10ff69a7 */ /* 0x0007e200081004ff */
[----:B------:R-:W-:Y:S01]  /*8400*/  BSSY B1, `(.L_x_133) ;  /* 0x0000017000017945 */ /* 0x000fe20003800000 */
[----:B------:R-:W4:Y:S02]  /*8410*/  @P6 SYNCS.PHASECHK.TRANS64.TRYWAIT P0, [R0+URZ+0x20], R2 ;  /* 0x00002002000065a7 */ /* 0x000f2400080011ff */
[----:B----4-:R-:W-:Y:S01]  /*8420*/  @P6 SEL R75, RZ, 0x1, !P0 ;  /* 0x00000001ff4b6807 */ /* 0x010fe20004000000 */
[----:B---3--:R-:W-:Y:S06]  /*8430*/  @!P6 BRA `(.L_x_134) ;  /* 0x00000000004ce947 */ /* 0x008fec0003800000 */
        /* <DEDUP_REMOVED lines=9> */
[----:B------:R-:W-:Y:S04]  /*84d0*/  SHF.L.U32 R6, RZ, 0x1f, RZ ;  /* 0x0000001fff067819 */ /* 0x000fe800000006ff */
[----:B------:R-:W1:Y:S02]  /*84e0*/  SYNCS.PHASECHK.TRANS64.TRYWAIT P0, [R0+URZ+0x20], R6 ;  /* 0x00002006000075a7 */ /* 0x000e6400080011ff */
[----:B-1----:R-:W-:Y:S05]  /*84f0*/  @!P0 BRA `(.L_x_137) ;  /* 0x0000003c00288947 */ /* 0x002fea0003800000 */
.L_x_136:
[----:B------:R-:W-:Y:S05]  /*8500*/  BSYNC B0 ;  /* 0x0000000000007941 */ /* 0x000fea0003800000 */
.L_x_135:
[----:B------:R-:W-:Y:S02]  /*8510*/  ISETP.NE.AND P0, PT, R76, RZ, PT ;  /* 0x000000ff4c00720c */ /* 0x000fe40003f05270 */
[----:B------:R-:W-:Y:S11]  /*8520*/  IADD3 R74, PT, PT, R74, 0x1, RZ ;  /* 0x000000014a4a7810 */ /* 0x000ff60007ffe0ff */
[----:B------:R3:W4:Y:S04]  /*8530*/  @P0 LDS.128 R32, [R5] ;  /* 0x0000000005200984 */ /* 0x0007280000000c00 */
[----:B------:R3:W1:Y:S04]  /*8540*/  @P0 LDS.128 R36, [R4+0x10] ;  /* 0x0000100004240984 */ /* 0x0006680000000c00 */
[----:B------:R3:W1:Y:S04]  /*8550*/  @P0 LDS.128 R40, [R3+0x20] ;  /* 0x0000200003280984 */ /* 0x0006680000000c00 */
[----:B------:R3:W1:Y:S02]  /*8560*/  @P0 LDS.128 R44, [R2+0x30] ;  /* 0x00003000022c0984 */ /* 0x0006640000000c00 */
.L_x_134:
[----:B------:R-:W-:Y:S05]  /*8570*/  BSYNC B1 ;  /* 0x0000000000017941 */ /* 0x000fea0003800000 */
.L_x_133:
[----:B-1----:R-:W-:Y:S05]  /*8580*/  VIADD R0, R25, 0x20 ;  /* 0x0000002019007836 */ /* 0x002fea0000000000 */
[----:B------:R-:W-:Y:S04]  /*8590*/  SHF.R.U32.HI R0, RZ, 0x15, R0 ;  /* 0x00000015ff007819 */ /* 0x000fe80000011600 */
[----:B------:R-:W-:Y:S11]  /*85a0*/  LOP3.LUT P0, RZ, R0, 0x3, R56, 0x48, !PT ;  /* 0x0000000300ff7812 */ /* 0x000ff60007804838 */
[----:B------:R-:W-:Y:S02]  /*85b0*/  @!UPT UIADD3 URZ, UPT, UPT, URZ, URZ, URZ ;  /* 0x000000fffffff290 */ /* 0x000fe4000fffe0ff */
[----:B------:R-:W-:Y:S05]  /*85c0*/  @!P0 BRA `(.L_x_138) ;  /* 0x0000000000408947 */ /* 0x000fea0003800000 */
[----:B------:R-:W1:Y:S01]  /*85d0*/  LDCU.64 UR8, c[0x4][0x70] ;  /* 0x01000e00ff0877ac */ /* 0x000e620008000a00 */
[----:B---3--:R-:W-:Y:S01]  /*85e0*/  MOV R3, 0x0 ;  /* 0x0000000000037802 */ /* 0x008fe20000000f00 */
[----:B------:R-:W-:Y:S02]  /*85f0*/  HFMA2 R12, -RZ, RZ, 0, 5.9604644775390625e-08 ;  /* 0x00000001ff0c7431 */ /* 0x000fe400000001ff */
[----:B------:R-:W-:Y:S02]  /*8600*/  IMAD.MOV.U32 R8, RZ, RZ, 0x192 ;  /* 0x00000192ff087424 */ /* 0x000fe400078e00ff */
[----:B------:R-:W-:Y:S01]  /*8610*/  IMAD.MOV.U32 R13, RZ, RZ, RZ ;  /* 0x000000ffff0d7224 */ /* 0x000fe200078e00ff */
[----:B------:R-:W3:Y:S01]  /*8620*/  LDCU.64 UR6, c[0x4][0x78] ;  /* 0x01000f00ff0677ac */ /* 0x000ee20008000a00 */
[----:B------:R-:W2:Y:S01]  /*8630*/  LDC.64 R2, c[0x4][R3] ;  /* 0x0100000003027b82 */ /* 0x000ea20000000a00 */
        /* <DEDUP_REMOVED lines=9> */
.L_x_138:
[----:B------:R-:W-:Y:S05]  /*86d0*/  WARPSYNC.ALL ;  /* 0x0000000000007948 */ /* 0x000fea0003800000 */
[----:B------:R-:W-:Y:S01]  /*86e0*/  R2UR UR4, R25 ;  /* 0x00000000190472ca */ /* 0x000fe200000e0000 */
[----:B------:R-:W-:Y:S01]  /*86f0*/  BSSY.RECONVERGENT B0, `(.L_x_139) ;  /* 0x0000040000007945 */ /* 0x000fe20003800200 */
[----:B------:R-:W-:Y:S02]  /*8700*/  ISETP.NE.AND P6, PT, R72, RZ, PT ;  /* 0x000000ff4800720c */ /* 0x000fe40003fc5270 */
[----:B------:R-:W-:Y:S02]  /*8710*/  ISETP.NE.AND P0, PT, R69, RZ, PT ;  /* 0x000000ff4500720c */ /* 0x000fe40003f05270 */
[----:B------:R-:W-:Y:S07]  /*8720*/  MOV R20, UR45 ;  /* 0x0000002d00147c02 */ /* 0x000fee0008000f00 */
[----:B---3--:R-:W1:Y:S02]  /*8730*/  LDTM.x16 R4, tmem[UR4+0x20] ;  /* 0x00002004000479ee */ /* 0x008e640008240000 */
[----:B------:R-:W-:Y:S01]  /*8740*/  @P6 LEA R20, R20, UR43, 0x3 ;  /* 0x0000002b14146c11 */ /* 0x000fe2000f8e18ff */
[C---:B-1----:R-:W-:Y:S01]  /*8750*/  FMUL R0, R24.reuse, R4 ;  /* 0x0000000418007220 */ /* 0x042fe20000400000 */
[C---:B------:R-:W-:Y:S01]  /*8760*/  FMUL R2, R24.reuse, R5 ;  /* 0x0000000518027220 */ /* 0x040fe20000400000 */
[C---:B------:R-:W-:Y:S01]  /*8770*/  FMUL R3, R24.reuse, R6 ;  /* 0x0000000618037220 */ /* 0x040fe20000400000 */
[C---:B------:R-:W-:Y:S01]  /*8780*/  FMUL R7, R24.reuse, R7 ;  /* 0x0000000718077220 */ /* 0x040fe20000400000 */
[C---:B----4-:R-:W-:Y:S01]  /*8790*/  FFMA R28, R27.reuse, R32, R0 ;  /* 0x000000201b1c7223 */ /* 0x050fe20000000000 */
        /* <DEDUP_REMOVED lines=53> */
.L_x_140:
[----:B------:R-:W-:Y:S05]  /*8af0*/  BSYNC.RECONVERGENT B0 ;  /* 0x0000000000007941 */ /* 0x000fea0003800200 */
.L_x_139:
[----:B------:R-:W-:Y:S01]  /*8b00*/  BAR.SYNC.DEFER_BLOCKING 0x1, 0x80 ;  /* 0x0042000000007b1d */ /* 0x000fe20000010000 */
[----:B------:R-:W-:Y:S01]  /*8b10*/  UIADD3 UR4, UPT, UPT, UR45, 0x1, URZ ;  /* 0x000000012d047890 */ /* 0x000fe2000fffe0ff */
[----:B------:R-:W-:Y:S03]  /*8b20*/  HFMA2 R77, -RZ, RZ, 0, 0 ;  /* 0x00000000ff4d7431 */ /* 0x000fe600000001ff */
        /* <DEDUP_REMOVED lines=19> */
.L_x_144:
[----:B------:R-:W-:Y:S05]  /*8c60*/  BSYNC B0 ;  /* 0x0000000000007941 */ /* 0x000fea0003800000 */
.L_x_143:
[----:B------:R-:W-:Y:S01]  /*8c70*/  ISETP.NE.AND P0, PT, R76, RZ, PT ;  /* 0x000000ff4c00720c */ /* 0x000fe20003f05270 */
[----:B------:R-:W-:Y:S11]  /*8c80*/  VIADD R74, R74, 0x1 ;  /* 0x000000014a4a7836 */ /* 0x000ff60000000000 */
[----:B------:R-:W-:Y:S01]  /*8c90*/  @!UPT UIADD3 URZ, UPT, UPT, URZ, URZ, URZ ;  /* 0x000000fffffff290 */ /* 0x000fe2000fffe0ff */
[----:B------:R3:W4:Y:S04]  /*8ca0*/  @P0 LDS.128 R32, [R5] ;  /* 0x0000000005200984 */ /* 0x0007280000000c00 */
[----:B------:R3:W1:Y:S04]  /*8cb0*/  @P0 LDS.128 R36, [R4+0x10] ;  /* 0x0000100004240984 */ /* 0x0006680000000c00 */
[----:B------:R3:W1:Y:S04]  /*8cc0*/  @P0 LDS.128 R40, [R3+0x20] ;  /* 0x0000200003280984 */ /* 0x0006680000000c00 */
[----:B------:R3:W1:Y:S01]  /*8cd0*/  @P0 LDS.128 R44, [R2+0x30] ;  /* 0x00003000022c0984 */ /* 0x0006620000000c00 */
[C---:B------:R-:W-:Y:S04]  /*8ce0*/  ISETP.NE.AND P0, PT, R74.reuse, 0x4, PT ;  /* 0x000000044a00780c */ /* 0x040fe80003f05270 */
[----:B------:R-:W-:Y:S02]  /*8cf0*/  SEL R74, R74, RZ, P0 ;  /* 0x000000ff4a4a7207 */ /* 0x000fe40000000000 */
[----:B------:R-:W-:Y:S02]  /*8d00*/  SEL R77, RZ, 0x1, P0 ;  /* 0x00000001ff4d7807 */ /* 0x000fe40000000000 */
.L_x_142:
[----:B------:R-:W-:Y:S05]  /*8d10*/  BSYNC B1 ;  /* 0x0000000000017941 */ /* 0x000fea0003800000 */
.L_x_141:
        /* <DEDUP_REMOVED lines=21> */
.L_x_146:
        /* <DEDUP_REMOVED lines=54> */
[----:B------:R-:W-:Y:S01]  /*91d0*/  @P6 SHF.L.U32 R2, R77, 0x1f, RZ ;  /* 0x0000001f4d026819 */ /* 0x000fe200000006ff */
        /* <DEDUP_REMOVED lines=11> */
.L_x_148:
[----:B------:R-:W-:Y:S05]  /*9290*/  BSYNC.RECONVERGENT B0 ;  /* 0x0000000000007941 */ /* 0x000fea0003800200 */
.L_x_147:
        /* <DEDUP_REMOVED lines=18> */
[----:B------:R-:W-:Y:S04]  /*93c0*/  SHF.L.U32 R6, R77, 0x1f, RZ ;  /* 0x0000001f4d067819 */ /* 0x000fe800000006ff */
[----:B------:R-:W1:Y:S02]  /*93d0*/  SYNCS.PHASECHK.TRANS64.TRYWAIT P0, [R0+URZ+0x20], R6 ;  /* 0x00002006000075a7 */ /* 0x000e6400080011ff */
[----:B-1----:R-:W-:Y:S05]  /*93e0*/  @!P0 BRA `(.L_x_153) ;  /* 0x0000002c00948947 */ /* 0x002fea0003800000 */
.L_x_152:
[----:B------:R-:W-:Y:S05]  /*93f0*/  BSYNC B0 ;  /* 0x0000000000007941 */ /* 0x000fea0003800000 */
.L_x_151:
[----:B------:R-:W-:Y:S01]  /*9400*/  ISETP.NE.AND P0, PT, R76, RZ, PT ;  /* 0x000000ff4c00720c */ /* 0x000fe20003f05270 */
[----:B------:R-:W-:Y:S11]  /*9410*/  VIADD R74, R74, 0x1 ;  /* 0x000000014a4a7836 */ /* 0x000ff60000000000 */
[----:B------:R-:W-:Y:S01]  /*9420*/  @!UPT UIADD3 URZ, UPT, UPT, URZ, URZ, URZ ;  /* 0x000000fffffff290 */ /* 0x000fe2000fffe0ff */
[----:B------:R3:W4:Y:S04]  /*9430*/  @P0 LDS.128 R32, [R5] ;  /* 0x0000000005200984 */ /* 0x0007280000000c00 */
[----:B------:R3:W2:Y:S04]  /*9440*/  @P0 LDS.128 R36, [R4+0x10] ;  /* 0x0000100004240984 */ /* 0x0006a80000000c00 */
[----:B------:R3:W2:Y:S04]  /*9450*/  @P0 LDS.128 R40, [R3+0x20] ;  /* 0x0000200003280984 */ /* 0x0006a80000000c00 */
[----:B------:R3:W2:Y:S01]  /*9460*/  @P0 LDS.128 R44, [R2+0x30] ;  /* 0x00003000022c0984 */ /* 0x0006a20000000c00 */
[C---:B------:R-:W-:Y:S04]  /*9470*/  ISETP.NE.AND P0, PT, R74.reuse, 0x4, PT ;  /* 0x000000044a00780c */ /* 0x040fe80003f05270 */
[----:B-1----:R-:W-:Y:S02]  /*9480*/  SEL R0, RZ, 0x1, P0 ;  /* 0x00000001ff007807 */ /* 0x002fe40000000000 */
[----:B------:R-:W-:Y:S02]  /*9490*/  SEL R74, R74, RZ, P0 ;  /* 0x000000ff4a4a7207 */ /* 0x000fe40000000000 */
[----:B------:R-:W-:Y:S02]  /*94a0*/  LOP3.LUT R77, R77, R0, RZ, 0x3c, !PT ;  /* 0x000000004d4d7212 */ /* 0x000fe400078e3cff */
.L_x_150:
[----:B------:R-:W-:Y:S05]  /*94b0*/  BSYNC B1 ;  /* 0x0000000000017941 */ /* 0x000fea0003800000 */
.L_x_149:
[----:B------:R-:W-:Y:S05]  /*94c0*/  VIADD R0, R25, 0x40 ;  /* 0x0000004019007836 */ /* 0x000fea0000000000 */
[----:B------:R-:W-:Y:S04]  /*94d0*/  SHF.R.U32.HI R0, RZ, 0x15, R0 ;  /* 0x00000015ff007819 */ /* 0x000fe80000011600 */
[----:B------:R-:W-:Y:S11]  /*94e0*/  LOP3.LUT P0, RZ, R0, 0x3, R56, 0x48, !PT ;  /* 0x0000000300ff7812 */ /* 0x000ff60007804838 */
[----:B------:R-:W-:Y:S02]  /*94f0*/  @!UPT UIADD3 URZ, UPT, UPT, URZ, URZ, URZ ;  /* 0x000000fffffff290 */ /* 0x000fe4000fffe0ff */
[----:B------:R-:W-:Y:S05]  /*9500*/  @!P0 BRA `(.L_x_154) ;  /* 0x0000000000408947 */ /* 0x000fea0003800000 */
[----:B------:R-:W5:Y:S01]  /*9510*/  LDCU.64 UR8, c[0x4][0x70] ;  /* 0x01000e00ff0877ac */ /* 0x000f620008000a00 */
[----:B---3--:R-:W-:Y:S01]  /*9520*/  MOV R3, 0x0 ;  /* 0x0000000000037802 */ /* 0x008fe20000000f00 */
[----:B-1----:R-:W-:Y:S02]  /*9530*/  HFMA2 R12, -RZ, RZ, 0, 5.9604644775390625e-08 ;  /* 0x00000001ff0c7431 */ /* 0x002fe400000001ff */
[----:B------:R-:W-:Y:S02]  /*9540*/  IMAD.MOV.U32 R8, RZ, RZ, 0x192 ;  /* 0x00000192ff087424 */ /* 0x000fe400078e00ff */
[----:B------:R-:W-:Y:S01]  /*9550*/  IMAD.MOV.U32 R13, RZ, RZ, RZ ;  /* 0x000000ffff0d7224 */ /* 0x000fe200078e00ff */
[----:B------:R-:W1:Y:S01]  /*9560*/  LDCU.64 UR6, c[0x4][0x78] ;  /* 0x01000f00ff0677ac */ /* 0x000e620008000a00 */
[----:B------:R-:W3:Y:S01]  /*9570*/  LDC.64 R2, c[0x4][R3] ;  /* 0x0100000003027b82 */ /* 0x000ee20000000a00 */
[----:B------:R-:W2:Y:S01]  /*9580*/  LDCU.64 UR4, c[0x4][0x10] ;  /* 0x01000200ff0477ac */ /* 0x000ea20008000a00 */
[----:B-----5:R-:W-:Y:S01]  /*9590*/  MOV R5, UR9 ;  /* 0x0000000900057c02 */ /* 0x020fe20008000f00 */
[----:B------:R-:W-:Y:S01]  /*95a0*/  IMAD.U32 R4, RZ, RZ, UR8 ;  /* 0x00000008ff047e24 */ /* 0x000fe2000f8e00ff */
[----:B-1----:R-:W-:Y:S01]  /*95b0*/  MOV R7, UR7 ;  /* 0x0000000700077c02 */ /* 0x002fe20008000f00 */
[----:B------:R-:W-:Y:S01]  /*95c0*/  IMAD.U32 R6, RZ, RZ, UR6 ;  /* 0x00000006ff067e24 */ /* 0x000fe2000f8e00ff */
[----:B--2---:R-:W-:Y:S01]  /*95d0*/  MOV R11, UR5 ;  /* 0x00000005000b7c02 */ /* 0x004fe20008000f00 */
[----:B------:R-:W-:Y:S02]  /*95e0*/  IMAD.U32 R10, RZ, RZ, UR4 ;  /* 0x00000004ff0a7e24 */ /* 0x000fe4000f8e00ff */
[----:B------:R-:W-:Y:S07]  /*95f0*/  LEPC R20, `(.L_x_154) ;  /* 0x000000001014794e */ /* 0x000fee0000000000 */
[----:B---34-:R-:W-:Y:S05]  /*9600*/  CALL.ABS.NOINC R2 ;  /* 0x0000000002007343 */ /* 0x018fea0003c00000 */
.L_x_154:
[----:B------:R-:W-:Y:S05]  /*9610*/  WARPSYNC.ALL ;  /* 0x0000000000007948 */ /* 0x000fea0003800000 */
[----:B------:R-:W-:Y:S01]  /*9620*/  R2UR UR4, R25 ;  /* 0x00000000190472ca */ /* 0x000fe200000e0000 */
[----:B------:R-:W-:Y:S01]  /*9630*/  BSSY.RECONVERGENT B0, `(.L_x_155) ;  /* 0x0000043000007945 */ /* 0x000fe20003800200 */
[----:B------:R-:W-:Y:S02]  /*9640*/  ISETP.NE.AND P6, PT, R72, RZ, PT ;  /* 0x000000ff4800720c */ /* 0x000fe40003fc5270 */
[----:B------:R-:W-:Y:S02]  /*9650*/  ISETP.NE.AND P0, PT, R69, RZ, PT ;  /* 0x000000ff4500720c */ /* 0x000fe40003f05270 */
[----:B------:R-:W-:Y:S07]  /*9660*/  MOV R20, UR46 ;  /* 0x0000002e00147c02 */ /* 0x000fee0008000f00 */
[----:B-1-3--:R-:W1:Y:S02]  /*9670*/  LDTM.x16 R4, tmem[UR4+0x40] ;  /* 0x00004004000479ee */ /* 0x00ae640008240000 */
        /* <DEDUP_REMOVED lines=13> */
[C---:B--2---:R-:W-:Y:S01]  /*9750*/  FFMA R4, R27.reuse, R36, R4 ;  /* 0x000000241b047223 */ /* 0x044fe20000000004 */
        /* <DEDUP_REMOVED lines=32> */
[----:B--2---:R-:W2:Y:S01]  /*9960*/  FENCE.VIEW.ASYNC.S ;  /* 0x00000000000073c6 */ /* 0x004ea20000000000 */
[----:B------:R-:W-:Y:S01]  /*9970*/  @P6 SHF.L.U32 R2, R77, 0x1f, RZ ;  /* 0x0000001f4d026819 */ /* 0x000fe200000006ff */
[----:B--2---:R-:W-:Y:S06]  /*9980*/  BAR.SYNC.DEFER_BLOCKING 0x1, 0x80 ;  /* 0x0042000000007b1d */ /* 0x004fec0000010000 */
[----:B------:R-:W-:Y:S05]  /*9990*/  @P0 BRA `(.L_x_156) ;  /* 0x0000000000300947 */ /* 0x000fea0003800000 */
[----:B------:R-:W-:Y:S02]  /*99a0*/  UIADD3 UR4, UPT, UPT, UR43, 0x200, URZ ;  /* 0x000002002b047890 */ /* 0x000fe4000fffe0ff */
[----:B------:R-:W-:Y:S01]  /*99b0*/  UIADD3 UR9, UPT, UPT, UR49, 0x40, URZ ;  /* 0x0000004031097890 */ /* 0x000fe2000fffe0ff */
[----:B------:R-:W-:Y:S01]  /*99c0*/  UMOV UR10, UR50 ;  /* 0x00000032000a7c82 */ /* 0x000fe20008000000 */
[----:B------:R-:W-:Y:S02]  /*99d0*/  UMOV UR11, UR60 ;  /* 0x0000003c000b7c82 */ /* 0x000fe40008000000 */
[----:B------:R-:W-:Y:S01]  /*99e0*/  MOV R59, UR4 ;  /* 0x00000004003b7c02 */ /* 0x000fe20008000f00 */
[----:B------:R-:W-:Y:S03]  /*99f0*/  UIADD3 UR4, UP0, UPT, UR52, 0x680, URZ ;  /* 0x0000068034047890 */ /* 0x000fe6000ff1e0ff */
[----:B------:R-:W-:Y:S01]  /*9a00*/  R2UR UR8, R59 ;  /* 0x000000003b0872ca */ /* 0x000fe200000e0000 */
[----:B------:R-:W-:Y:S11]  /*9a10*/  UIADD3.X UR5, UPT, UPT, URZ, UR53, URZ, UP0, !UPT ;  /* 0x00000035ff057290 */ /* 0x000ff600087fe4ff */
[----:B------:R-:W-:Y:S01]  /*9a20*/  @!UPT UIADD3 URZ, UPT, UPT, URZ, URZ, URZ ;  /* 0x000000fffffff290 */ /* 0x000fe2000fffe0ff */
[----:B------:R2:W-:Y:S01]  /*9a30*/  UTMASTG.3D [UR8], [UR4] ;  /* 0x00000008040073b5 */ /* 0x0005e20008010000 */
[----:B------:R0:W-:Y:S01]  /*9a40*/  UTMACMDFLUSH ;  /* 0x00000000000079b7 */ /* 0x0001e20000000000 */
[----:B--2---:R-:W-:Y:S04]  /*9a50*/  DEPBAR.LE SB0, 0x1 ;  /* 0x000080400000791a */ /* 0x004fe80000000000 */
.L_x_156:
[----:B------:R-:W-:Y:S05]  /*9a60*/  BSYNC.RECONVERGENT B0 ;  /* 0x0000000000007941 */ /* 0x000fea0003800200 */
.L_x_155:
[----:B------:R-:W-:Y:S01]  /*9a70*/  BAR.SYNC.DEFER_BLOCKING 0x1, 0x80 ;  /* 0x0042000000007b1d */ /* 0x000fe20000010000 */
[----:B------:R-:W-:Y:S04]  /*9a80*/  UIADD3 UR4, UPT, UPT, UR46, 0x1, URZ ;  /* 0x000000012e047890 */ /* 0x000fe8000fffe0ff */
[----:B------:R-:W-:Y:S04]  /*9a90*/  UISETP.NE.AND UP0, UPT, UR4, 0x4, UPT ;  /* 0x000000040400788c */ /* 0x000fe8000bf05270 */
[----:B------:R-:W-:Y:S01]  /*9aa0*/  USEL UR45, UR4, URZ, UP0 ;  /* 0x000000ff042d7287 */ /* 0x000fe20008000000 */
[----:B------:R2:W-:Y:S01]  /*9ab0*/  @P6 SYNCS.ARRIVE.TRANS64.RED.A1T0 RZ, [R16+URZ], RZ ;  /* 0x000000ff10ff69a7 */ /* 0x0005e200081004ff */
[----:B------:R-:W-:Y:S01]  /*9ac0*/  BSSY B1, `(.L_x_157) ;  /* 0x000001c000017945 */ /* 0x000fe20003800000 */
[----:B------:R-:W3:Y:S02]  /*9ad0*/  @P6 SYNCS.PHASECHK.TRANS64.TRYWAIT P0, [R0+URZ+0x20], R2 ;  /* 0x00002002000065a7 */ /* 0x000ee400080011ff */
[----:B---3--:R-:W-:Y:S01]  /*9ae0*/  @P6 SEL R75, RZ, 0x1, !P0 ;  /* 0x00000001ff4b6807 */ /* 0x008fe20004000000 */
[----:B--2---:R-:W-:Y:S06]  /*9af0*/  @!P6 BRA `(.L_x_158) ;  /* 0x000000000060e947 */ /* 0x004fec0003800000 */
        /* <DEDUP_REMOVED lines=12> */
.L_x_160:
[----:B------:R-:W-:Y:S05]  /*9bc0*/  BSYNC B0 ;  /* 0x0000000000007941 */ /* 0x000fea0003800000 */
.L_x_159:
[----:B------:R-:W-:Y:S01]  /*9bd0*/  ISETP.NE.AND P0, PT, R76, RZ, PT ;  /* 0x000000ff4c00720c */ /* 0x000fe20003f05270 */
[----:B------:R-:W-:Y:S11]  /*9be0*/  VIADD R74, R74, 0x1 ;  /* 0x000000014a4a7836 */ /* 0x000ff60000000000 */
[----:B------:R-:W-:Y:S01]  /*9bf0*/  @!UPT UIADD3 URZ, UPT, UPT, URZ, URZ, URZ ;  /* 0x000000fffffff290 */ /* 0x000fe2000fffe0ff */
[----:B------:R2:W3:Y:S04]  /*9c00*/  @P0 LDS.128 R32, [R5] ;  /* 0x0000000005200984 */ /* 0x0004e80000000c00 */
[----:B------:R2:W4:Y:S04]  /*9c10*/  @P0 LDS.128 R36, [R4+0x10] ;  /* 0x0000100004240984 */ /* 0x0005280000000c00 */
[----:B------:R2:W2:Y:S04]  /*9c20*/  @P0 LDS.128 R40, [R3+0x20] ;  /* 0x0000200003280984 */ /* 0x0004a80000000c00 */
[----:B------:R2:W2:Y:S01]  /*9c30*/  @P0 LDS.128 R44, [R2+0x30] ;  /* 0x00003000022c0984 */ /* 0x0004a20000000c00 */
[C---:B------:R-:W-:Y:S04]  /*9c40*/  ISETP.NE.AND P0, PT, R74.reuse, 0x4, PT ;  /* 0x000000044a00780c */ /* 0x040fe80003f05270 */
[----:B-1----:R-:W-:Y:S02]  /*9c50*/  SEL R0, RZ, 0x1, P0 ;  /* 0x00000001ff007807 */ /* 0x002fe40000000000 */
[----:B------:R-:W-:Y:S02]  /*9c60*/  SEL R74, R74, RZ, P0 ;  /* 0x000000ff4a4a7207 */ /* 0x000fe40000000000 */
[----:B------:R-:W-:Y:S02]  /*9c70*/  LOP3.LUT R77, R77, R0, RZ, 0x3c, !PT ;  /* 0x000000004d4d7212 */ /* 0x000fe400078e3cff */
.L_x_158:
[----:B------:R-:W-:Y:S05]  /*9c80*/  BSYNC B1 ;  /* 0x0000000000017941 */ /* 0x000fea0003800000 */
.L_x_157:
[----:B------:R-:W-:Y:S05]  /*9c90*/  VIADD R0, R25, 0x50 ;  /* 0x0000005019007836 */ /* 0x000fea0000000000 */
[----:B------:R-:W-:Y:S04]  /*9ca0*/  SHF.R.U32.HI R0, RZ, 0x15, R0 ;  /* 0x00000015ff007819 */ /* 0x000fe80000011600 */
[----:B------:R-:W-:Y:S11]  /*9cb0*/  LOP3.LUT P0, RZ, R0, 0x3, R56, 0x48, !PT ;  /* 0x0000000300ff7812 */ /* 0x000ff60007804838 */
[----:B------:R-:W-:Y:S02]  /*9cc0*/  @!UPT UIADD3 URZ, UPT, UPT, URZ, URZ, URZ ;  /* 0x000000fffffff290 */ /* 0x000fe4000fffe0ff */
[----:B------:R-:W-:Y:S05]  /*9cd0*/  @!P0 BRA `(.L_x_162) ;  /* 0x0000000000408947 */ /* 0x000fea0003800000 */
[----:B------:R-:W5:Y:S01]  /*9ce0*/  LDCU.64 UR8, c[0x4][0x70] ;  /* 0x01000e00ff0877ac */ /* 0x000f620008000a00 */
[----:B--2---:R-:W-:Y:S01]  /*9cf0*/  MOV R3, 0x0 ;  /* 0x0000000000037802 */ /* 0x004fe20000000f00 */
[----:B-1----:R-:W-:Y:S02]  /*9d00*/  HFMA2 R12, -RZ, RZ, 0, 5.9604644775390625e-08 ;  /* 0x00000001ff0c7431 */ /* 0x002fe400000001ff */
[----:B------:R-:W-:Y:S02]  /*9d10*/  IMAD.MOV.U32 R8, RZ, RZ, 0x192 ;  /* 0x00000192ff087424 */ /* 0x000fe400078e00ff */
[----:B------:R-:W-:Y:S01]  /*9d20*/  IMAD.MOV.U32 R13, RZ, RZ, RZ ;  /* 0x000000ffff0d7224 */ /* 0x000fe200078e00ff */
[----:B------:R-:W1:Y:S01]  /*9d30*/  LDCU.64 UR6, c[0x4][0x78] ;  /* 0x01000f00ff0677ac */ /* 0x000e620008000a00 */
[----:B------:R-:W2:Y:S01]  /*9d40*/  LDC.64 R2, c[0x4][R3] ;  /* 0x0100000003027b82 */ /* 0x000ea20000000a00 */
[----:B------:R-:W3:Y:S01]  /*9d50*/  LDCU.64 UR4, c[0x4][0x10] ;  /* 0x01000200ff0477ac */ /* 0x000ee20008000a00 */
[----:B-----5:R-:W-:Y:S01]  /*9d60*/  MOV R5, UR9 ;  /* 0x0000000900057c02 */ /* 0x020fe20008000f00 */
[----:B------:R-:W-:Y:S01]  /*9d70*/  IMAD.U32 R4, RZ, RZ, UR8 ;  /* 0x00000008ff047e24 */ /* 0x000fe2000f8e00ff */
[----:B-1----:R-:W-:Y:S01]  /*9d80*/  MOV R7, UR7 ;  /* 0x0000000700077c02 */ /* 0x002fe20008000f00 */
[----:B------:R-:W-:Y:S01]  /*9d90*/  IMAD.U32 R6, RZ, RZ, UR6 ;  /* 0x00000006ff067e24 */ /* 0x000fe2000f8e00ff */
[----:B---3--:R-:W-:Y:S01]  /*9da0*/  MOV R11, UR5 ;  /* 0x00000005000b7c02 */ /* 0x008fe20008000f00 */
[----:B------:R-:W-:Y:S02]  /*9db0*/  IMAD.U32 R10, RZ, RZ, UR4 ;  /* 0x00000004ff0a7e24 */ /* 0x000fe4000f8e00ff */
[----:B------:R-:W-:Y:S07]  /*9dc0*/  LEPC R20, `(.L_x_162) ;  /* 0x000000001014794e */ /* 0x000fee0000000000 */
[----:B--2-4-:R-:W-:Y:S05]  /*9dd0*/  CALL.ABS.NOINC R2 ;  /* 0x0000000002007343 */ /* 0x014fea0003c00000 */
.L_x_162:
[----:B------:R-:W-:Y:S05]  /*9de0*/  WARPSYNC.ALL ;  /* 0x0000000000007948 */ /* 0x000fea0003800000 */
[----:B------:R-:W-:Y:S01]  /*9df0*/  R2UR UR4, R25 ;  /* 0x00000000190472ca */ /* 0x000fe200000e0000 */
[----:B------:R-:W-:Y:S01]  /*9e00*/  BSSY.RECONVERGENT B0, `(.L_x_163) ;  /* 0x0000040000007945 */ /* 0x000fe20003800200 */
[----:B------:R-:W-:Y:S02]  /*9e10*/  ISETP.NE.AND P6, PT, R72, RZ, PT ;  /* 0x000000ff4800720c */ /* 0x000fe40003fc5270 */
[----:B------:R-:W-:Y:S02]  /*9e20*/  ISETP.NE.AND P0, PT, R69, RZ, PT ;  /* 0x000000ff4500720c */ /* 0x000fe40003f05270 */
[----:B------:R-:W-:Y:S07]  /*9e30*/  MOV R20, UR45 ;  /* 0x0000002d00147c02 */ /* 0x000fee0008000f00 */
[----:B-12---:R-:W1:Y:S02]  /*9e40*/  LDTM.x16 R4, tmem[UR4+0x50] ;  /* 0x00005004000479ee */ /* 0x006e640008240000 */
[----:B------:R-:W-:Y:S01]  /*9e50*/  @P6 LEA R20, R20, UR43, 0x3 ;  /* 0x0000002b14146c11 */ /* 0x000fe2000f8e18ff */
[C---:B-1----:R-:W-:Y:S01]  /*9e60*/  FMUL R0, R24.reuse, R4 ;  /* 0x0000000418007220 */ /* 0x042fe20000400000 */
[C---:B------:R-:W-:Y:S01]  /*9e70*/  FMUL R2, R24.reuse, R5 ;  /* 0x0000000518027220 */ /* 0x040fe20000400000 */
[C---:B------:R-:W-:Y:S01]  /*9e80*/  FMUL R3, R24.reuse, R6 ;  /* 0x0000000618037220 */ /* 0x040fe20000400000 */
[C---:B------:R-:W-:Y:S01]  /*9e90*/  FMUL R7, R24.reuse, R7 ;  /* 0x0000000718077220 */ /* 0x040fe20000400000 */
[C---:B---3--:R-:W-:Y:S01]  /*9ea0*/  FFMA R28, R27.reuse, R32, R0 ;  /* 0x000000201b1c7223 */ /* 0x048fe20000000000 */
[C---:B------:R-:W-:Y:S01]  /*9eb0*/  FMUL R4, R24.reuse, R8 ;  /* 0x0000000818047220 */ /* 0x040fe20000400000 */
[C---:B------:R-:W-:Y:S01]  /*9ec0*/  FFMA R29, R27.reuse, R33, R2 ;  /* 0x000000211b1d7223 */ /* 0x040fe20000000002 */
[C---:B------:R-:W-:Y:S01]  /*9ed0*/  FMUL R5, R24.reuse, R9 ;  /* 0x0000000918057220 */ /* 0x040fe20000400000 */
[C---:B------:R-:W-:Y:S01]  /*9ee0*/  FFMA R30, R27.reuse, R34, R3 ;  /* 0x000000221b1e7223 */ /* 0x040fe20000000003 */
[C---:B------:R-:W-:Y:S01]  /*9ef0*/  FMUL R6, R24.reuse, R10 ;  /* 0x0000000a18067220 */ /* 0x040fe20000400000 */
[C---:B------:R-:W-:Y:S01]  /*9f00*/  FFMA R31, R27.reuse, R35, R7 ;  /* 0x000000231b1f7223 */ /* 0x040fe20000000007 */
[C---:B------:R-:W-:Y:S01]  /*9f10*/  FMUL R11, R24.reuse, R11 ;  /* 0x0000000b180b7220 */ /* 0x040fe20000400000 */
[C---:B----4-:R-:W-:Y:S01]  /*9f20*/  FFMA R4, R27.reuse, R36, R4 ;  /* 0x000000241b047223 */ /* 0x050fe20000000004 */
        /* <DEDUP_REMOVED lines=44> */
[----:B--2---:R-:W-:Y:S04]  /*a1f0*/  DEPBAR.LE SB0, 0x1 ;  /* 0x000080400000791a */ /* 0x004fe80000000000 */
.L_x_164:
[----:B------:R-:W-:Y:S05]  /*a200*/  BSYNC.RECONVERGENT B0 ;  /* 0x0000000000007941 */ /* 0x000fea0003800200 */
.L_x_163:
        /* <DEDUP_REMOVED lines=21> */
.L_x_168:
[----:B------:R-:W-:Y:S05]  /*a360*/  BSYNC B0 ;  /* 0x0000000000007941 */ /* 0x000fea0003800000 */
.L_x_167:
        /* <DEDUP_REMOVED lines=11> */
.L_x_166:
[----:B------:R-:W-:Y:S05]  /*a420*/  BSYNC B1 ;  /* 0x0000000000017941 */ /* 0x000fea0003800000 */
.L_x_165:
        /* <DEDUP_REMOVED lines=21> */
.L_x_170:
        /* <DEDUP_REMOVED lines=66> */
.L_x_172:
[----:B------:R-:W-:Y:S05]  /*a9a0*/  BSYNC.RECONVERGENT B0 ;  /* 0x0000000000007941 */ /* 0x000fea0003800200 */
.L_x_171:
        /* <DEDUP_REMOVED lines=21> */
.L_x_176:
[----:B------:R-:W-:Y:S05]  /*ab00*/  BSYNC B0 ;  /* 0x0000000000007941 */ /* 0x000fea0003800000 */
.L_x_175:
[----:B------:R-:W-:Y:S11]  /*ab10*/  ISETP.NE.AND P0, PT, R76, RZ, PT ;  /* 0x000000ff4c00720c */ /* 0x000ff60003f05270 */
[----:B------:R-:W-:Y:S02]  /*ab20*/  @!UPT UIADD3 URZ, UPT, UPT, URZ, URZ, URZ ;  /* 0x000000fffffff290 */ /* 0x000fe4000fffe0ff */
[----:B------:R2:W3:Y:S04]  /*ab30*/  @P0 LDS.128 R32, [R4] ;  /* 0x0000000004200984 */ /* 0x0004e80000000c00 */
[----:B------:R2:W4:Y:S04]  /*ab40*/  @P0 LDS.128 R36, [R3+0x10] ;  /* 0x0000100003240984 */ /* 0x0005280000000c00 */
[----:B------:R2:W1:Y:S04]  /*ab50*/  @P0 LDS.128 R40, [R2+0x20] ;  /* 0x0000200002280984 */ /* 0x0004680000000c00 */
[----:B------:R2:W1:Y:S02]  /*ab60*/  @P0 LDS.128 R44, [R74+0x30] ;  /* 0x000030004a2c0984 */ /* 0x0004640000000c00 */
.L_x_174:
[----:B------:R-:W-:Y:S05]  /*ab70*/  BSYNC B1 ;  /* 0x0000000000017941 */ /* 0x000fea0003800000 */
.L_x_173:
[----:B-1----:R-:W-:Y:S05]  /*ab80*/  VIADD R0, R25, 0x70 ;  /* 0x0000007019007836 */ /* 0x002fea0000000000 */
[----:B------:R-:W-:Y:S04]  /*ab90*/  SHF.R.U32.HI R0, RZ, 0x15, R0 ;  /* 0x00000015ff007819 */ /* 0x000fe80000011600 */
[----:B------:R-:W-:Y:S11]  /*aba0*/  LOP3.LUT P0, RZ, R0, 0x3, R56, 0x48, !PT ;  /* 0x0000000300ff7812 */ /* 0x000ff60007804838 */
[----:B------:R-:W-:Y:S02]  /*abb0*/  @!UPT UIADD3 URZ, UPT, UPT, URZ, URZ, URZ ;  /* 0x000000fffffff290 */ /* 0x000fe4000fffe0ff */
[----:B------:R-:W-:Y:S05]  /*abc0*/  @!P0 BRA `(.L_x_178) ;  /* 0x0000000000408947 */ /* 0x000fea0003800000 */
[----:B------:R-:W1:Y:S01]  /*abd0*/  LDCU.64 UR8, c[0x4][0x70] ;  /* 0x01000e00ff0877ac */ /* 0x000e620008000a00 */
[----:B--2---:R-:W-:Y:S01]  /*abe0*/  MOV R3, 0x0 ;  /* 0x0000000000037802 */ /* 0x004fe20000000f00 */
[----:B------:R-:W-:Y:S02]  /*abf0*/  HFMA2 R12, -RZ, RZ, 0, 5.9604644775390625e-08 ;  /* 0x00000001ff0c7431 */ /* 0x000fe400000001ff */
[----:B------:R-:W-:Y:S02]  /*ac00*/  IMAD.MOV.U32 R8, RZ, RZ, 0x192 ;  /* 0x00000192ff087424 */ /* 0x000fe400078e00ff */
[----:B------:R-:W-:Y:S01]  /*ac10*/  IMAD.MOV.U32 R13, RZ, RZ, RZ ;  /* 0x000000ffff0d7224 */ /* 0x000fe200078e00ff */
[----:B------:R-:W2:Y:S01]  /*ac20*/  LDCU.64 UR6, c[0x4][0x78] ;  /* 0x01000f00ff0677ac */ /* 0x000ea20008000a00 */
[----:B------:R-:W3:Y:S01]  /*ac30*/  LDC.64 R2, c[0x4][R3] ;  /* 0x0100000003027b82 */ /* 0x000ee20000000a00 */
[----:B------:R-:W5:Y:S01]  /*ac40*/  LDCU.64 UR4, c[0x4][0x10] ;  /* 0x01000200ff0477ac */ /* 0x000f620008000a00 */
[----:B-1----:R-:W-:Y:S01]  /*ac50*/  MOV R5, UR9 ;  /* 0x0000000900057c02 */ /* 0x002fe20008000f00 */
[----:B------:R-:W-:Y:S01]  /*ac60*/  IMAD.U32 R4, RZ, RZ, UR8 ;  /* 0x00000008ff047e24 */ /* 0x000fe2000f8e00ff */
[----:B--2---:R-:W-:Y:S01]  /*ac70*/  MOV R7, UR7 ;  /* 0x0000000700077c02 */ /* 0x004fe20008000f00 */
[----:B------:R-:W-:Y:S01]  /*ac80*/  IMAD.U32 R6, RZ, RZ, UR6 ;  /* 0x00000006ff067e24 */ /* 0x000fe2000f8e00ff */
[----:B-----5:R-:W-:Y:S01]  /*ac90*/  MOV R11, UR5 ;  /* 0x00000005000b7c02 */ /* 0x020fe20008000f00 */
[----:B------:R-:W-:Y:S02]  /*aca0*/  IMAD.U32 R10, RZ, RZ, UR4 ;  /* 0x00000004ff0a7e24 */ /* 0x000fe4000f8e00ff */
[----:B------:R-:W-:Y:S07]  /*acb0*/  LEPC R20, `(.L_x_178) ;  /* 0x000000001014794e */ /* 0x000fee0000000000 */
[----:B---34-:R-:W-:Y:S05]  /*acc0*/  CALL.ABS.NOINC R2 ;  /* 0x0000000002007343 */ /* 0x018fea0003c00000 */
.L_x_178:
[----:B------:R-:W-:Y:S01]  /*acd0*/  ISETP.NE.AND P0, PT, R69, RZ, PT ;  /* 0x000000ff4500720c */ /* 0x000fe20003f05270 */
[----:B------:R-:W-:Y:S05]  /*ace0*/  WARPSYNC.ALL ;  /* 0x0000000000007948 */ /* 0x000fea0003800000 */
[----:B------:R-:W-:Y:S01]  /*acf0*/  R2UR UR4, R25 ;  /* 0x00000000190472ca */ /* 0x000fe200000e0000 */
[----:B------:R-:W-:Y:S01]  /*ad00*/  BSSY.RECONVERGENT B0, `(.L_x_179) ;  /* 0x000003b000007945 */ /* 0x000fe20003800200 */
[----:B------:R-:W-:Y:S04]  /*ad10*/  IADD3 R73, PT, PT, R73, 0xb0, RZ ;  /* 0x000000b049497810 */ /* 0x000fe80007ffe0ff */
[----:B------:R-:W-:Y:S07]  /*ad20*/  LOP3.LUT R73, R73, 0xfefffff8, RZ, 0xc0, !PT ;  /* 0xfefffff849497812 */ /* 0x000fee00078ec0ff */
[----:B--2---:R-:W1:Y:S01]  /*ad30*/  LDTM.x16 R4, tmem[UR4+0x70] ;  /* 0x00007004000479ee */ /* 0x004e620008240000 */
[----:B------:R-:W-:Y:S01]  /*ad40*/  NOP ;  /* 0x0000000000007918 */ /* 0x000fe20000000000 */
[----:B-1----:R1:W-:Y:S01]  /*ad50*/  SYNCS.ARRIVE.TRANS64.RED.A1T0 RZ, [R73+URZ], RZ ;  /* 0x000000ff49ff79a7 */ /* 0x0023e200081004ff */
[C---:B------:R-:W-:Y:S01]  /*ad60*/  FMUL R0, R24.reuse, R4 ;  /* 0x0000000418007220 */ /* 0x040fe20000400000 */
        /* <DEDUP_REMOVED lines=40> */
[----:B--2---:R-:W2:Y:S02]  /*aff0*/  FENCE.VIEW.ASYNC.S ;  /* 0x00000000000073c6 */ /* 0x004ea40000000000 */
        /* <DEDUP_REMOVED lines=11> */
.L_x_180:
[----:B------:R-:W-:Y:S05]  /*b0b0*/  BSYNC.RECONVERGENT B0 ;  /* 0x0000000000007941 */ /* 0x000fea0003800200 */
.L_x_179:
[----:B------:R-:W-:Y:S01]  /*b0c0*/  BAR.SYNC.DEFER_BLOCKING 0x1, 0x80 ;  /* 0x0042000000007b1d */ /* 0x000fe20000010000 */
[----:B------:R-:W-:Y:S01]  /*b0d0*/  UISETP.NE.AND UP0, UPT, UR47, -0x8, UPT ;  /* 0xfffffff82f00788c */ /* 0x000fe2000bf05270 */
[----:B------:R-:W-:Y:S08]  /*b0e0*/  IADD3 R22, PT, PT, R22, 0x1, RZ ;  /* 0x0000000116167810 */ /* 0x000ff00007ffe0ff */
[----:B------:R-:W-:Y:S05]  /*b0f0*/  BRA.U !UP0, `(.L_x_181) ;  /* 0x0000000108287547 */ /* 0x000fea000b800000 */
[----:B------:R-:W-:Y:S01]  /*b100*/  ISETP.NE.AND P0, PT, R72, RZ, PT ;  /* 0x000000ff4800720c */ /* 0x000fe20003f05270 */
[----:B------:R-:W-:Y:S01]  /*b110*/  IMAD.U32 R2, RZ, RZ, UR46 ;  /* 0x0000002eff027e24 */ /* 0x000fe2000f8e00ff */
[----:B------:R-:W-:Y:S01]  /*b120*/  UIADD3 UR4, UPT, UPT, UR46, 0x1, URZ ;  /* 0x000000012e047890 */ /* 0x000fe2000fffe0ff */
[----:B------:R-:W-:Y:S03]  /*b130*/  IMAD.U32 R0, RZ, RZ, UR61 ;  /* 0x0000003dff007e24 */ /* 0x000fe6000f8e00ff */
[----:B------:R-:W-:Y:S04]  /*b140*/  UISETP.NE.AND UP0, UPT, UR4, 0x4, UPT ;  /* 0x000000040400788c */ /* 0x000fe8000bf05270 */
[----:B------:R-:W-:Y:S03]  /*b150*/  USEL UR46, UR4, URZ, UP0 ;  /* 0x000000ff042e7287 */ /* 0x000fe60008000000 */
[----:B------:R-:W-:Y:S05]  /*b160*/  @P0 LEA R2, R2, UR43, 0x3 ;  /* 0x0000002b02020c11 */ /* 0x000fea000f8e18ff */
[----:B------:R-:W-:Y:S05]  /*b170*/  @P0 VIADD R2, R2, 0x40 ;  /* 0x0000004002020836 */ /* 0x000fea0000000000 */
[----:B------:R-:W-:Y:S04]  /*b180*/  @P0 PRMT R0, R0, 0x654, R2 ;  /* 0x0000065400000816 */ /* 0x000fe80000000002 */
[----:B------:R2:W-:Y:S03]  /*b190*/  @P0 SYNCS.ARRIVE.TRANS64.RED.A1T0 RZ, [R0+URZ], RZ ;  /* 0x000000ff00ff09a7 */ /* 0x0005e600081004ff */
.L_x_181:
[----:B------:R-:W-:Y:S01]  /*b1a0*/  R2UR UR6, R71 ;  /* 0x00000000470672ca */ /* 0x000fe200000e0000 */
[----:B------:R-:W-:Y:S01]  /*b1b0*/  UIADD3 UR47, UPT, UPT, UR47, 0x8, URZ ;  /* 0x000000082f2f7890 */ /* 0x000fe2000fffe0ff */
[----:B------:R-:W-:Y:S02]  /*b1c0*/  R2UR UR5, R57 ;  /* 0x00000000390572ca */ /* 0x000fe400000e0000 */
[----:B------:R-:W-:Y:S02]  /*b1d0*/  R2UR UR4, R58 ;  /* 0x000000003a0472ca */ /* 0x000fe400000e0000 */
[----:B------:R-:W-:Y:S02]  /*b1e0*/  R2UR UR60, R70 ;  /* 0x00000000463c72ca */ /* 0x000fe400000e0000 */
[----:B------:R-:W-:Y:S02]  /*b1f0*/  ISETP.NE.AND P0, PT, R61, 0x2, PT ;  /* 0x000000023d00780c */ /* 0x000fe40003f05270 */
[----:B------:R-:W-:Y:S02]  /*b200*/  ISETP.NE.AND P1, PT, R22, 0x4, PT ;  /* 0x000000041600780c */ /* 0x000fe40003f25270 */
[----:B------:R-:W-:Y:S01]  /*b210*/  SEL R2, RZ, 0x1, P0 ;  /* 0x00000001ff027807 */ /* 0x000fe20000000000 */
[----:B------:R-:W-:Y:S01]  /*b220*/  UISETP.NE.AND UP0, UPT, UR6, URZ, UPT ;  /* 0x000000ff0600728c */ /* 0x000fe2000bf05270 */
[----:B--2---:R-:W-:Y:S01]  /*b230*/  SEL R0, RZ, 0x1, P1 ;  /* 0x00000001ff007807 */ /* 0x004fe20000800000 */
[----:B------:R-:W-:Y:S01]  /*b240*/  UIADD3 UR20, UPT, UPT, UR36, UR5, URZ ;  /* 0x0000000524147290 */ /* 0x000fe2000fffe0ff */
[----:B------:R-:W-:Y:S01]  /*b250*/  LOP3.LUT R63, R63, R2, RZ, 0x3c, !PT ;  /* 0x000000023f3f7212 */ /* 0x000fe200078e3cff */
[----:B------:R-:W-:Y:S01]  /*b260*/  UIADD3 UR16, UPT, UPT, UR37, UR4, URZ ;  /* 0x0000000425107290 */ /* 0x000fe2000fffe0ff */
[----:B------:R-:W-:Y:S02]  /*b270*/  LOP3.LUT R64, R64, R0, RZ, 0x3c, !PT ;  /* 0x0000000040407212 */ /* 0x000fe400078e3cff */
[----:B------:R-:W-:Y:S02]  /*b280*/  SEL R61, R61, RZ, P0 ;  /* 0x000000ff3d3d7207 */ /* 0x000fe40000000000 */
[----:B------:R-:W-:Y:S01]  /*b290*/  SEL R22, R22, RZ, P1 ;  /* 0x000000ff16167207 */ /* 0x000fe20000800000 */
[----:B------:R-:W-:Y:S06]  /*b2a0*/  BRA.U UP0, `(.L_x_182) ;  /* 0xffffffb500507547 */ /* 0x000fec000b83ffff */
[----:B------:R-:W2:Y:S01]  /*b2b0*/  LDCU.64 UR4, c[0x0][0x888] ;  /* 0x00011100ff0477ac */ /* 0x000ea20008000a00 */
[----:B------:R-:W3:Y:S01]  /*b2c0*/  LDCU.64 UR6, c[0x0][0x890] ;  /* 0x00011200ff0677ac */ /* 0x000ee20008000a00 */
[----:B--2---:R-:W-:Y:S02]  /*b2d0*/  ISETP.NE.U32.AND P2, PT, RZ, UR4, PT ;  /* 0x00000004ff007c0c */ /* 0x004fe4000bf45070 */
[----:B---3--:R-:W-:Y:S02]  /*b2e0*/  ISETP.NE.U32.AND P1, PT, RZ, UR6, PT ;  /* 0x00000006ff007c0c */ /* 0x008fe4000bf25070 */
[----:B------:R-:W-:Y:S02]  /*b2f0*/  ISETP.NE.AND.EX P2, PT, RZ, UR5, PT, P2 ;  /* 0x00000005ff007c0c */ /* 0x000fe4000bf45320 */
[----:B------:R-:W-:-:S13]  /*b300*/  ISETP.NE.AND.EX P0, PT, RZ, UR7, PT, P1 ;  /* 0x00000007ff007c0c */ /* 0x000fda000bf05310 */
[----:B------:R-:W-:Y:S05]  /*b310*/  @P2 BRA P0, `(.L_x_183) ;  /* 0x00000000003c2947 */ /* 0x000fea0000000000 */
[----:B------:R-:W-:-:S13]  /*b320*/  ISETP.NE.AND.EX P1, PT, RZ, UR7, PT, P1 ;  /* 0x00000007ff007c0c */ /* 0x000fda000bf25310 */
[----:B------:R-:W-:Y:S05]  /*b330*/  @P1 BRA `(.L_x_184) ;  /* 0x00000000000c1947 */ /* 0x000fea0003800000 */
[----:B------:R-:W-:-:S13]  /*b340*/  FSETP.NEU.AND P0, PT, R27, RZ, PT ;  /* 0x000000ff1b00720b */ /* 0x000fda0003f0d000 */
[----:B------:R-:W-:Y:S05]  /*b350*/  @!P0 EXIT ;  /* 0x000000000000894d */ /* 0x000fea0003800000 */
[----:B------:R-:W-:Y:S05]  /*b360*/  BRA `(.L_x_183) ;  /* 0x0000000000287947 */ /* 0x000fea0003800000 */
.L_x_184:
[----:B------:R-:W-:Y:S01]  /*b370*/  ISETP.NE.AND P0, PT, R60, RZ, PT ;  /* 0x000000ff3c00720c */ /* 0x000fe20003f05270 */
[----:B------:R-:W-:-:S12]  /*b380*/  BSSY.RECONVERGENT B0, `(.L_x_183) ;  /* 0x0000008000007945 */ /* 0x000fd80003800200 */
[----:B------:R-:W-:Y:S05]  /*b390*/  @P0 BRA `(.L_x_185) ;  /* 0x0000000000100947 */ /* 0x000fea0003800000 */
[----:B------:R-:W-:-:S04]  /*b3a0*/  ISETP.NE.U32.AND P0, PT, RZ, UR4, PT ;  /* 0x00000004ff007c0c */ /* 0x000fc8000bf05070 */
[----:B------:R-:W-:-:S13]  /*b3b0*/  ISETP.NE.AND.EX P0, PT, RZ, UR5, PT, P0 ;  /* 0x00000005ff007c0c */ /* 0x000fda000bf05300 */
[----:B------:R-:W-:Y:S05]  /*b3c0*/  @!P0 EXIT ;  /* 0x000000000000894d */ /* 0x000fea0003800000 */
[----:B------:R-:W-:Y:S05]  /*b3d0*/  BRA `(.L_x_186) ;  /* 0x0000000000087947 */ /* 0x000fea0003800000 */
.L_x_185:
[----:B------:R-:W-:-:S13]  /*b3e0*/  FSETP.NEU.AND P0, PT, R27, RZ, PT ;  /* 0x000000ff1b00720b */ /* 0x000fda0003f0d000 */
[----:B------:R-:W-:Y:S05]  /*b3f0*/  @!P0 EXIT ;  /* 0x000000000000894d */ /* 0x000fea0003800000 */
.L_x_186:
[----:B------:R-:W-:Y:S05]  /*b400*/  BSYNC.RECONVERGENT B0 ;  /* 0x0000000000007941 */ /* 0x000fea0003800200 */
.L_x_183:
[----:B------:R-:W-:Y:S01]  /*b410*/  ULEA UR6, UR46, UR43, 0x3 ;  /* 0x0000002b2e067291 */ /* 0x000fe2000f8e18ff */
[----:B------:R-:W-:-:S04]  /*b420*/  DEPBAR.LE SB0, 0x0 ;  /* 0x000080000000791a */ /* 0x000fc80000000000 */
[----:B------:R-:W-:-:S04]  /*b430*/  UIADD3 UR6, UPT, UPT, UR6, 0x40, URZ ;  /* 0x0000004006067890 */ /* 0x000fc8000fffe0ff */
[----:B------:R-:W-:-:S09]  /*b440*/  UPRMT UR6, UR61, 0x654, UR6 ;  /* 0x000006543d067896 */ /* 0x000fd20008000006 */
[----:B------:R-:W-:Y:S01]  /*b450*/  SYNCS.ARRIVE.TRANS64.RED.A1T0 RZ, [UR6], RZ ;  /* 0x000000ffffff79a7 */ /* 0x000fe20008100406 */
[----:B------:R-:W-:Y:S05]  /*b460*/  EXIT ;  /* 0x000000000000794d */ /* 0x000fea0003800000 */
.L_x_24:
[----:B---3--:R3:W4:Y:S02]  /*b470*/  SYNCS.PHASECHK.TRANS64.TRYWAIT P0, [R0+URZ+0xe0], R2 ;  /* 0x0000e002000075a7 */ /* 0x00872400080011ff */
[----:B----4-:R-:W-:Y:S05]  /*b480*/  @!P0 NANOSLEEP.SYNCS 0x989680 ;  /* 0x009896800000895d */ /* 0x010fea0003900000 */
[----:B------:R-:W4:Y:S02]  /*b490*/  @!P0 SYNCS.PHASECHK.TRANS64 P0, [R0+URZ+0xe0], R2 ;  /* 0x0000e002000085a7 */ /* 0x000f2400080010ff */
[----:B----4-:R-:W-:Y:S05]  /*b4a0*/  @!P0 BRA `(.L_x_24) ;  /* 0xfffffffc00f08947 */ /* 0x010fea000383ffff */
[----:B------:R-:W-:Y:S05]  /*b4b0*/  BRA `(.L_x_187) ;  /* 0xffffff6400847947 */ /* 0x000fea000383ffff */
.L_x_27:
[----:B--2---:R-:W-:-:S07]  /*b4c0*/  MOV R0, UR7 ;  /* 0x0000000700007c02 */ /* 0x004fce0008000f00 */
.L_x_188:
[----:B--2---:R2:W3:Y:S02]  /*b4d0*/  SYNCS.PHASECHK.TRANS64.TRYWAIT P0, [R0+URZ+0x10], R3 ;  /* 0x00001003000075a7 */ /* 0x0044e400080011ff */
[----:B---3--:R-:W-:Y:S05]  /*b4e0*/  @!P0 NANOSLEEP.SYNCS 0x989680 ;  /* 0x009896800000895d */ /* 0x008fea0003900000 */
[----:B------:R-:W3:Y:S02]  /*b4f0*/  @!P0 SYNCS.PHASECHK.TRANS64 P0, [R0+URZ+0x10], R3 ;  /* 0x00001003000085a7 */ /* 0x000ee400080010ff */
[----:B---3--:R-:W-:Y:S05]  /*b500*/  @!P0 BRA `(.L_x_188) ;  /* 0xfffffffc00f08947 */ /* 0x008fea000383ffff */
[----:B------:R-:W-:Y:S05]  /*b510*/  BRA `(.L_x_26) ;  /* 0xffffff6400dc7947 */ /* 0x000fea000383ffff */
.L_x_36:
[----:B-1----:R-:W-:-:S07]  /*b520*/  MOV R0, UR7 ;  /* 0x0000000700007c02 */ /* 0x002fce0008000f00 */
.L_x_189:
[----:B-1----:R1:W2:Y:S02]  /*b530*/  SYNCS.PHASECHK.TRANS64.TRYWAIT P0, [R0+URZ+0x10], R3 ;  /* 0x00001003000075a7 */ /* 0x0022a400080011ff */
[----:B--2---:R-:W-:Y:S05]  /*b540*/  @!P0 NANOSLEEP.SYNCS 0x989680 ;  /* 0x009896800000895d */ /* 0x004fea0003900000 */
[----:B------:R-:W2:Y:S02]  /*b550*/  @!P0 SYNCS.PHASECHK.TRANS64 P0, [R0+URZ+0x10], R3 ;  /* 0x00001003000085a7 */ /* 0x000ea400080010ff */
[----:B--2---:R-:W-:Y:S05]  /*b560*/  @!P0 BRA `(.L_x_189) ;  /* 0xfffffffc00f08947 */ /* 0x004fea000383ffff */
[----:B------:R-:W-:Y:S05]  /*b570*/  BRA `(.L_x_35) ;  /* 0xffffff6c00387947 */ /* 0x000fea000383ffff */
.L_x_43:
[----:B-1----:R1:W4:Y:S02]  /*b580*/  SYNCS.PHASECHK.TRANS64.TRYWAIT P0, [R3+URZ+0x70], R0 ;  /* 0x00007000030075a7 */ /* 0x00232400080011ff */
[----:B----4-:R-:W-:Y:S05]  /*b590*/  @!P0 NANOSLEEP.SYNCS 0x989680 ;  /* 0x009896800000895d */ /* 0x010fea0003900000 */
[----:B------:R-:W4:Y:S02]  /*b5a0*/  @!P0 SYNCS.PHASECHK.TRANS64 P0, [R3+URZ+0x70], R0 ;  /* 0x00007000030085a7 */ /* 0x000f2400080010ff */
[----:B----4-:R-:W-:Y:S05]  /*b5b0*/  @!P0 BRA `(.L_x_43) ;  /* 0xfffffffc00f08947 */ /* 0x010fea000383ffff */
[----:B------:R-:W-:Y:S05]  /*b5c0*/  BRA `(.L_x_190) ;  /* 0xffffff7000747947 */ /* 0x000fea000383ffff */
.L_x_47:
[----:B------:R-:W-:-:S07]  /*b5d0*/  MOV R0, UR4 ;  /* 0x0000000400007c02 */ /* 0x000fce0008000f00 */
.L_x_191:
[----:B-1----:R1:W2:Y:S02]  /*b5e0*/  SYNCS.PHASECHK.TRANS64.TRYWAIT P0, [R0+URZ], R2 ;  /* 0x00000002000075a7 */ /* 0x0022a400080011ff */
[----:B--2---:R-:W-:Y:S05]  /*b5f0*/  @!P0 NANOSLEEP.SYNCS 0x989680 ;  /* 0x009896800000895d */ /* 0x004fea0003900000 */
[----:B------:R-:W2:Y:S02]  /*b600*/  @!P0 SYNCS.PHASECHK.TRANS64 P0, [R0+URZ], R2 ;  /* 0x00000002000085a7 */ /* 0x000ea400080010ff */
[----:B--2---:R-:W-:Y:S05]  /*b610*/  @!P0 BRA `(.L_x_191) ;  /* 0xfffffffc00f08947 */ /* 0x004fea000383ffff */
[----:B------:R-:W-:Y:S05]  /*b620*/  BRA `(.L_x_192) ;  /* 0xffffff7800207947 */ /* 0x000fea000383ffff */
.L_x_50:
[----:B--2---:R2:W3:Y:S02]  /*b630*/  SYNCS.PHASECHK.TRANS64.TRYWAIT P0, [R0+URZ+0xd0], R8 ;  /* 0x0000d008000075a7 */ /* 0x0044e400080011ff */
[----:B---3--:R-:W-:Y:S05]  /*b640*/  @!P0 NANOSLEEP.SYNCS 0x989680 ;  /* 0x009896800000895d */ /* 0x008fea0003900000 */
[----:B------:R-:W3:Y:S02]  /*b650*/  @!P0 SYNCS.PHASECHK.TRANS64 P0, [R0+URZ+0xd0], R8 ;  /* 0x0000d008000085a7 */ /* 0x000ee400080010ff */
[----:B---3--:R-:W-:Y:S05]  /*b660*/  @!P0 BRA `(.L_x_50) ;  /* 0xfffffffc00f08947 */ /* 0x008fea000383ffff */
[----:B------:R-:W-:Y:S05]  /*b670*/  BRA `(.L_x_193) ;  /* 0xffffff7800807947 */ /* 0x000fea000383ffff */
.L_x_51:
[----:B------:R-:W-:-:S07]  /*b680*/  MOV R0, UR4 ;  /* 0x0000000400007c02 */ /* 0x000fce0008000f00 */
.L_x_194:
[----:B--2---:R2:W3:Y:S02]  /*b690*/  SYNCS.PHASECHK.TRANS64.TRYWAIT P0, [R0+URZ+0x80], R9 ;  /* 0x00008009000075a7 */ /* 0x0044e400080011ff */
[----:B---3--:R-:W-:Y:S05]  /*b6a0*/  @!P0 NANOSLEEP.SYNCS 0x989680 ;  /* 0x009896800000895d */ /* 0x008fea0003900000 */
[----:B------:R-:W3:Y:S02]  /*b6b0*/  @!P0 SYNCS.PHASECHK.TRANS64 P0, [R0+URZ+0x80], R9 ;  /* 0x00008009000085a7 */ /* 0x000ee400080010ff */
[----:B---3--:R-:W-:Y:S05]  /*b6c0*/  @!P0 BRA `(.L_x_194) ;  /* 0xfffffffc00f08947 */ /* 0x008fea000383ffff */
[----:B------:R-:W-:Y:S05]  /*b6d0*/  BRA `(.L_x_195) ;  /* 0xffffff7800907947 */ /* 0x000fea000383ffff */
.L_x_52:
[----:B--2---:R2:W3:Y:S02]  /*b6e0*/  SYNCS.PHASECHK.TRANS64.TRYWAIT P1, [R0+URZ+0x70], R8 ;  /* 0x00007008000075a7 */ /* 0x0044e400080211ff */
[----:B---3--:R-:W-:Y:S05]  /*b6f0*/  @!P1 NANOSLEEP.SYNCS 0x989680 ;  /* 0x009896800000995d */ /* 0x008fea0003900000 */
[----:B------:R-:W3:Y:S02]  /*b700*/  @!P1 SYNCS.PHASECHK.TRANS64 P1, [R0+URZ+0x70], R8 ;  /* 0x00007008000095a7 */ /* 0x000ee400080210ff */
[----:B---3--:R-:W-:Y:S05]  /*b710*/  @!P1 BRA `(.L_x_52) ;  /* 0xfffffffc00f09947 */ /* 0x008fea000383ffff */
[----:B------:R-:W-:Y:S05]  /*b720*/  BRA `(.L_x_196) ;  /* 0xffffff7800c07947 */ /* 0x000fea000383ffff */
.L_x_55:
[----:B------:R-:W-:-:S07]  /*b730*/  MOV R0, UR4 ;  /* 0x0000000400007c02 */ /* 0x000fce0008000f00 */
.L_x_197:
[----:B--2---:R2:W3:Y:S02]  /*b740*/  SYNCS.PHASECHK.TRANS64.TRYWAIT P0, [R0+URZ+0x80], R2 ;  /* 0x00008002000075a7 */ /* 0x0044e400080011ff */
[----:B---3--:R-:W-:Y:S05]  /*b750*/  @!P0 NANOSLEEP.SYNCS 0x989680 ;  /* 0x009896800000895d */ /* 0x008fea0003900000 */
[----:B------:R-:W3:Y:S02]  /*b760*/  @!P0 SYNCS.PHASECHK.TRANS64 P0, [R0+URZ+0x80], R2 ;  /* 0x00008002000085a7 */ /* 0x000ee400080010ff */
[----:B---3--:R-:W-:Y:S05]  /*b770*/  @!P0 BRA `(.L_x_197) ;  /* 0xfffffffc00f08947 */ /* 0x008fea000383ffff */
[----:B------:R-:W-:Y:S05]  /*b780*/  BRA `(.L_x_54) ;  /* 0xffffff7c00147947 */ /* 0x000fea000383ffff */
.L_x_64:
[----:B--2---:R-:W-:-:S04]  /*b790*/  MOV R7, UR5 ;  /* 0x0000000500077c02 */ /* 0x004fc80008000f00 */
[----:B------:R2:W3:Y:S03]  /*b7a0*/  SYNCS.PHASECHK.TRANS64.TRYWAIT P0, [R7+URZ+0x8], R8 ;  /* 0x00000808070075a7 */ /* 0x0004e600080011ff */
[----:B---3--:R-:W-:Y:S05]  /*b7b0*/  @!P0 NANOSLEEP.SYNCS 0x989680 ;  /* 0x009896800000895d */ /* 0x008fea0003900000 */
[----:B------:R-:W3:Y:S02]  /*b7c0*/  @!P0 SYNCS.PHASECHK.TRANS64 P0, [R7+URZ+0x8], R8 ;  /* 0x00000808070085a7 */ /* 0x000ee400080010ff */
[----:B---3--:R-:W-:Y:S05]  /*b7d0*/  @!P0 BRA `(.L_x_64) ;  /* 0xfffffffc00ec8947 */ /* 0x008fea000383ffff */
[----:B------:R-:W-:Y:S05]  /*b7e0*/  BRA `(.L_x_63) ;  /* 0xffffff7c00d07947 */ /* 0x000fea000383ffff */
.L_x_66:
[----:B------:R-:W-:Y:S01]  /*b7f0*/  BSSY B0, `(.L_x_198) ;  /* 0x0000006000007945 */ /* 0x000fe20003800000 */
[----:B------:R-:W-:-:S07]  /*b800*/  MOV R15, 0xffffffff ;  /* 0xffffffff000f7802 */ /* 0x000fce0000000f00 */
[----:B-12--5:R-:W-:Y:S05]  /*b810*/  WARPSYNC.COLLECTIVE R15, `(.L_x_199) ;  /* 0x000000000f0c7348 */ /* 0x026fea0003c00000 */
[----:B------:R-:W-:Y:S02]  /*b820*/  ELECT P6, UR79, PT ;  /* 0x00000000004f782f */ /* 0x000fe400038c0000 */
[----:B------:R-:W-:Y:S01]  /*b830*/  MOV R14, UR79 ;  /* 0x0000004f000e7c02 */ /* 0x000fe20008000f00 */
[----:B-12--5:R-:W-:Y:S10]  /*b840*/  ENDCOLLECTIVE ;  /* 0x000000000000791b */ /* 0x026ff40003800000 */
.L_x_199:
[----:B------:R-:W-:Y:S05]  /*b850*/  BSYNC B0 ;  /* 0x0000000000007941 */ /* 0x000fea0003800000 */
.L_x_198:
[----:B------:R-:W-:Y:S01]  /*b860*/  PLOP3.LUT P0, PT, P6, PT, PT, 0x80, 0x8 ;  /* 0x000000000008781c */ /* 0x000fe2000370f070 */
[----:B------:R-:W-:-:S12]  /*b870*/  BRA `(.L_x_200) ;  /* 0xffffff8000007947 */ /* 0x000fd8000383ffff */
.L_x_68:
[----:B--2---:R-:W-:-:S04]  /*b880*/  MOV R5, UR5 ;  /* 0x0000000500057c02 */ /* 0x004fc80008000f00 */
[----:B------:R2:W3:Y:S03]  /*b890*/  SYNCS.PHASECHK.TRANS64.TRYWAIT P0, [R5+URZ+0x8], R6 ;  /* 0x00000806050075a7 */ /* 0x0004e600080011ff */
[----:B---3--:R-:W-:Y:S05]  /*b8a0*/  @!P0 NANOSLEEP.SYNCS 0x989680 ;  /* 0x009896800000895d */ /* 0x008fea0003900000 */
[----:B------:R-:W3:Y:S02]  /*b8b0*/  @!P0 SYNCS.PHASECHK.TRANS64 P0, [R5+URZ+0x8], R6 ;  /* 0x00000806050085a7 */ /* 0x000ee400080010ff */
[----:B---3--:R-:W-:Y:S05]  /*b8c0*/  @!P0 BRA `(.L_x_68) ;  /* 0xfffffffc00ec8947 */ /* 0x008fea000383ffff */
[----:B------:R-:W-:Y:S05]  /*b8d0*/  BRA `(.L_x_67) ;  /* 0xffffff8000047947 */ /* 0x000fea000383ffff */
.L_x_69:
[----:B-1----:R1:W2:Y:S02]  /*b8e0*/  SYNCS.PHASECHK.TRANS64.TRYWAIT P0, [R3+URZ+0x70], R4 ;  /* 0x00007004030075a7 */ /* 0x0022a400080011ff */
[----:B--2---:R-:W-:Y:S05]  /*b8f0*/  @!P0 NANOSLEEP.SYNCS 0x989680 ;  /* 0x009896800000895d */ /* 0x004fea0003900000 */
[----:B------:R-:W2:Y:S02]  /*b900*/  @!P0 SYNCS.PHASECHK.TRANS64 P0, [R3+URZ+0x70], R4 ;  /* 0x00007004030085a7 */ /* 0x000ea400080010ff */
[----:B--2---:R-:W-:Y:S05]  /*b910*/  @!P0 BRA `(.L_x_69) ;  /* 0xfffffffc00f08947 */ /* 0x004fea000383ffff */
[----:B------:R-:W-:Y:S05]  /*b920*/  BRA `(.L_x_201) ;  /* 0xffffff8400147947 */ /* 0x000fea000383ffff */
.L_x_71:
[----:B------:R-:W-:-:S13]  /*b930*/  R2UR UR4, R4 ;  /* 0x00000000040472ca */ /* 0x000fda00000e0000 */
[----:B------:R-:W-:-:S07]  /*b940*/  MOV R3, UR4 ;  /* 0x0000000400037c02 */ /* 0x000fce0008000f00 */
.L_x_202:
[----:B-1----:R1:W2:Y:S02]  /*b950*/  SYNCS.PHASECHK.TRANS64.TRYWAIT P0, [R3+URZ+0xb0], R5 ;  /* 0x0000b005030075a7 */ /* 0x0022a400080011ff */
[----:B--2---:R-:W-:Y:S05]  /*b960*/  @!P0 NANOSLEEP.SYNCS 0x989680 ;  /* 0x009896800000895d */ /* 0x004fea0003900000 */
[----:B------:R-:W2:Y:S02]  /*b970*/  @!P0 SYNCS.PHASECHK.TRANS64 P0, [R3+URZ+0xb0], R5 ;  /* 0x0000b005030085a7 */ /* 0x000ea400080010ff */
[----:B--2---:R-:W-:Y:S05]  /*b980*/  @!P0 BRA `(.L_x_202) ;  /* 0xfffffffc00f08947 */ /* 0x004fea000383ffff */
[----:B------:R-:W-:Y:S05]  /*b990*/  BRA `(.L_x_203) ;  /* 0xffffff8400687947 */ /* 0x000fea000383ffff */
.L_x_74:
[----:B------:R-:W-:Y:S07]  /*b9a0*/  MOV R3, UR5 ;  /* 0x0000000500037c02 */ /* 0x000fee0008000f00 */
.L_x_204:
[----:B-1----:R1:W2:Y:S02]  /*b9b0*/  SYNCS.PHASECHK.TRANS64.TRYWAIT P0, [R3+URZ], R5 ;  /* 0x00000005030075a7 */ /* 0x0022a400080011ff */
[----:B--2---:R-:W-:Y:S05]  /*b9c0*/  @!P0 NANOSLEEP.SYNCS 0x989680 ;  /* 0x009896800000895d */ /* 0x004fea0003900000 */
[----:B------:R-:W2:Y:S02]  /*b9d0*/  @!P0 SYNCS.PHASECHK.TRANS64 P0, [R3+URZ], R5 ;  /* 0x00000005030085a7 */ /* 0x000ea400080010ff */
[----:B--2---:R-:W-:Y:S05]  /*b9e0*/  @!P0 BRA `(.L_x_204) ;  /* 0xfffffffc00f08947 */ /* 0x004fea000383ffff */
[----:B------:R-:W-:Y:S05]  /*b9f0*/  BRA `(.L_x_73) ;  /* 0xffffff8400807947 */ /* 0x000fea000383ffff */
.L_x_78:
[----:B-1----:R-:W-:-:S07]  /*ba00*/  MOV R2, UR4 ;  /* 0x0000000400027c02 */ /* 0x002fce0008000f00 */
.L_x_205:
[----:B-1----:R1:W2:Y:S02]  /*ba10*/  SYNCS.PHASECHK.TRANS64.TRYWAIT P0, [R2+URZ], R3 ;  /* 0x00000003020075a7 */ /* 0x0022a400080011ff */
[----:B--2---:R-:W-:Y:S05]  /*ba20*/  @!P0 NANOSLEEP.SYNCS 0x989680 ;  /* 0x009896800000895d */ /* 0x004fea0003900000 */
[----:B------:R-:W2:Y:S02]  /*ba30*/  @!P0 SYNCS.PHASECHK.TRANS64 P0, [R2+URZ], R3 ;  /* 0x00000003020085a7 */ /* 0x000ea400080010ff */
[----:B--2---:R-:W-:Y:S05]  /*ba40*/  @!P0 BRA `(.L_x_205) ;  /* 0xfffffffc00f08947 */ /* 0x004fea000383ffff */
[----:B------:R-:W-:Y:S05]  /*ba50*/  BRA `(.L_x_206) ;  /* 0xffffff8c00987947 */ /* 0x000fea000383ffff */
.L_x_79:
[----:B------:R-:W-:-:S07]  /*ba60*/  MOV R2, UR5 ;  /* 0x0000000500027c02 */ /* 0x000fce0008000f00 */
.L_x_207:
[----:B-1----:R1:W2:Y:S02]  /*ba70*/  SYNCS.PHASECHK.TRANS64.TRYWAIT P0, [R2+URZ], R4 ;  /* 0x00000004020075a7 */ /* 0x0022a400080011ff */
[----:B--2---:R-:W-:Y:S05]  /*ba80*/  @!P0 NANOSLEEP.SYNCS 0x989680 ;  /* 0x009896800000895d */ /* 0x004fea0003900000 */
[----:B------:R-:W2:Y:S02]  /*ba90*/  @!P0 SYNCS.PHASECHK.TRANS64 P0, [R2+URZ], R4 ;  /* 0x00000004020085a7 */ /* 0x000ea400080010ff */
[----:B--2---:R-:W-:Y:S05]  /*baa0*/  @!P0 BRA `(.L_x_207) ;  /* 0xfffffffc00f08947 */ /* 0x004fea000383ffff */
[----:B------:R-:W-:Y:S05]  /*bab0*/  BRA `(.L_x_208) ;  /* 0xffffff8c00a87947 */ /* 0x000fea000383ffff */
.L_x_80:
[----:B------:R-:W-:-:S07]  /*bac0*/  MOV R2, UR5 ;  /* 0x0000000500027c02 */ /* 0x000fce0008000f00 */
.L_x_209:
[----:B-1----:R1:W2:Y:S02]  /*bad0*/  SYNCS.PHASECHK.TRANS64.TRYWAIT P0, [R2+URZ], R4 ;  /* 0x00000004020075a7 */ /* 0x0022a400080011ff */
[----:B--2---:R-:W-:Y:S05]  /*bae0*/  @!P0 NANOSLEEP.SYNCS 0x989680 ;  /* 0x009896800000895d */ /* 0x004fea0003900000 */
[----:B------:R-:W2:Y:S02]  /*baf0*/  @!P0 SYNCS.PHASECHK.TRANS64 P0, [R2+URZ], R4 ;  /* 0x00000004020085a7 */ /* 0x000ea400080010ff */
[----:B--2---:R-:W-:Y:S05]  /*bb00*/  @!P0 BRA `(.L_x_209) ;  /* 0xfffffffc00f08947 */ /* 0x004fea000383ffff */
[----:B------:R-:W-:Y:S05]  /*bb10*/  BRA `(.L_x_210) ;  /* 0xffffff8c00b47947 */ /* 0x000fea000383ffff */
.L_x_83:
[----:B------:R-:W-:-:S07]  /*bb20*/  MOV R2, UR62 ;  /* 0x0000003e00027c02 */ /* 0x000fce0008000f00 */
.L_x_211:
[----:B-1----:R1:W2:Y:S02]  /*bb30*/  SYNCS.PHASECHK.TRANS64.TRYWAIT P1, [R2+URZ+0xf0], R3 ;  /* 0x0000f003020075a7 */ /* 0x0022a400080211ff */
[----:B--2---:R-:W-:Y:S05]  /*bb40*/  @!P1 NANOSLEEP.SYNCS 0x989680 ;  /* 0x009896800000995d */ /* 0x004fea0003900000 */
[----:B------:R-:W2:Y:S02]  /*bb50*/  @!P1 SYNCS.PHASECHK.TRANS64 P1, [R2+URZ+0xf0], R3 ;  /* 0x0000f003020095a7 */ /* 0x000ea400080210ff */
[----:B--2---:R-:W-:Y:S05]  /*bb60*/  @!P1 BRA `(.L_x_211) ;  /* 0xfffffffc00f09947 */ /* 0x004fea000383ffff */
[----:B------:R-:W-:Y:S05]  /*bb70*/  BRA `(.L_x_212) ;  /* 0xffffff9000047947 */ /* 0x000fea000383ffff */
.L_x_88:
[----:B---3--:R3:W4:Y:S02]  /*bb80*/  SYNCS.PHASECHK.TRANS64.TRYWAIT P0, [R12+URZ+0x70], R0 ;  /* 0x000070000c0075a7 */ /* 0x00872400080011ff */
[----:B----4-:R-:W-:Y:S05]  /*bb90*/  @!P0 NANOSLEEP.SYNCS 0x989680 ;  /* 0x009896800000895d */ /* 0x010fea0003900000 */
[----:B------:R-:W4:Y:S02]  /*bba0*/  @!P0 SYNCS.PHASECHK.TRANS64 P0, [R12+URZ+0x70], R0 ;  /* 0x000070000c0085a7 */ /* 0x000f2400080010ff */
[----:B----4-:R-:W-:Y:S05]  /*bbb0*/  @!P0 BRA `(.L_x_88) ;  /* 0xfffffffc00f08947 */ /* 0x010fea000383ffff */
[----:B------:R-:W-:Y:S05]  /*bbc0*/  BRA `(.L_x_213) ;  /* 0xffffff94002c7947 */ /* 0x000fea000383ffff */
.L_x_91:
[----:B-1----:R-:W-:Y:S07]  /*bbd0*/  MOV R0, UR21 ;  /* 0x0000001500007c02 */ /* 0x002fee0008000f00 */
.L_x_214:
[----:B-1----:R1:W3:Y:S02]  /*bbe0*/  SYNCS.PHASECHK.TRANS64.TRYWAIT P2, [R0+URZ+0x68], R6 ;  /* 0x00006806000075a7 */ /* 0x0022e400080411ff */
[----:B---3--:R-:W-:Y:S05]  /*bbf0*/  @!P2 NANOSLEEP.SYNCS 0x989680 ;  /* 0x009896800000a95d */ /* 0x008fea0003900000 */
[----:B------:R-:W3:Y:S02]  /*bc00*/  @!P2 SYNCS.PHASECHK.TRANS64 P2, [R0+URZ+0x68], R6 ;  /* 0x000068060000a5a7 */ /* 0x000ee400080410ff */
[----:B---3--:R-:W-:Y:S05]  /*bc10*/  @!P2 BRA `(.L_x_214) ;  /* 0xfffffffc00f0a947 */ /* 0x008fea000383ffff */
[----:B------:R-:W-:Y:S05]  /*bc20*/  BRA `(.L_x_90) ;  /* 0xffffff9800987947 */ /* 0x000fea000383ffff */
.L_x_94:
[----:B------:R-:W-:Y:S07]  /*bc30*/  MOV R0, UR21 ;  /* 0x0000001500007c02 */ /* 0x000fee0008000f00 */
.L_x_215:
[----:B-1----:R1:W3:Y:S02]  /*bc40*/  SYNCS.PHASECHK.TRANS64.TRYWAIT P0, [R0+URZ+0x40], R10 ;  /* 0x0000400a000075a7 */ /* 0x0022e400080011ff */
[----:B---3--:R-:W-:Y:S05]  /*bc50*/  @!P0 NANOSLEEP.SYNCS 0x989680 ;  /* 0x009896800000895d */ /* 0x008fea0003900000 */
[----:B------:R-:W3:Y:S02]  /*bc60*/  @!P0 SYNCS.PHASECHK.TRANS64 P0, [R0+URZ+0x40], R10 ;  /* 0x0000400a000085a7 */ /* 0x000ee400080010ff */
[----:B---3--:R-:W-:Y:S05]  /*bc70*/  @!P0 BRA `(.L_x_215) ;  /* 0xfffffffc00f08947 */ /* 0x008fea000383ffff */
[----:B------:R-:W-:Y:S05]  /*bc80*/  BRA `(.L_x_216) ;  /* 0xffffff9800f47947 */ /* 0x000fea000383ffff */
.L_x_95:
[----:B------:R-:W-:Y:S07]  /*bc90*/  MOV R0, UR21 ;  /* 0x0000001500007c02 */ /* 0x000fee0008000f00 */
.L_x_217:
[----:B-1----:R1:W3:Y:S02]  /*bca0*/  SYNCS.PHASECHK.TRANS64.TRYWAIT P0, [R0+URZ+0x48], R10 ;  /* 0x0000480a000075a7 */ /* 0x0022e400080011ff */
[----:B---3--:R-:W-:Y:S05]  /*bcb0*/  @!P0 NANOSLEEP.SYNCS 0x989680 ;  /* 0x009896800000895d */ /* 0x008fea0003900000 */
[----:B------:R-:W3:Y:S02]  /*bcc0*/  @!P0 SYNCS.PHASECHK.TRANS64 P0, [R0+URZ+0x48], R10 ;  /* 0x0000480a000085a7 */ /* 0x000ee400080010ff */
[----:B---3--:R-:W-:Y:S05]  /*bcd0*/  @!P0 BRA `(.L_x_217) ;  /* 0xfffffffc00f08947 */ /* 0x008fea000383ffff */
[----:B------:R-:W-:Y:S05]  /*bce0*/  BRA `(.L_x_218) ;  /* 0xffffff9c00307947 */ /* 0x000fea000383ffff */
.L_x_96:
[----:B------:R-:W-:Y:S07]  /*bcf0*/  MOV R0, UR21 ;  /* 0x0000001500007c02 */ /* 0x000fee0008000f00 */
.L_x_219:
[----:B-1----:R1:W3:Y:S02]  /*bd00*/  SYNCS.PHASECHK.TRANS64.TRYWAIT P0, [R0+URZ+0x50], R10 ;  /* 0x0000500a000075a7 */ /* 0x0022e400080011ff */
[----:B---3--:R-:W-:Y:S05]  /*bd10*/  @!P0 NANOSLEEP.SYNCS 0x989680 ;  /* 0x009896800000895d */ /* 0x008fea0003900000 */
[----:B------:R-:W3:Y:S02]  /*bd20*/  @!P0 SYNCS.PHASECHK.TRANS64 P0, [R0+URZ+0x50], R10 ;  /* 0x0000500a000085a7 */ /* 0x000ee400080010ff */
[----:B---3--:R-:W-:Y:S05]  /*bd30*/  @!P0 BRA `(.L_x_219) ;  /* 0xfffffffc00f08947 */ /* 0x008fea000383ffff */
[----:B------:R-:W-:Y:S05]  /*bd40*/  BRA `(.L_x_220) ;  /* 0xffffff9c00747947 */ /* 0x000fea000383ffff */
.L_x_97:
[----:B------:R-:W-:Y:S07]  /*bd50*/  MOV R0, UR21 ;  /* 0x0000001500007c02 */ /* 0x000fee0008000f00 */
.L_x_221:
[----:B-1----:R1:W3:Y:S02]  /*bd60*/  SYNCS.PHASECHK.TRANS64.TRYWAIT P0, [R0+URZ+0x58], R10 ;  /* 0x0000580a000075a7 */ /* 0x0022e400080011ff */
[----:B---3--:R-:W-:Y:S05]  /*bd70*/  @!P0 NANOSLEEP.SYNCS 0x989680 ;  /* 0x009896800000895d */ /* 0x008fea0003900000 */
[----:B------:R-:W3:Y:S02]  /*bd80*/  @!P0 SYNCS.PHASECHK.TRANS64 P0, [R0+URZ+0x58], R10 ;  /* 0x0000580a000085a7 */ /* 0x000ee400080010ff */
[----:B---3--:R-:W-:Y:S05]  /*bd90*/  @!P0 BRA `(.L_x_221) ;  /* 0xfffffffc00f08947 */ /* 0x008fea000383ffff */
[----:B------:R-:W-:Y:S05]  /*bda0*/  BRA `(.L_x_222) ;  /* 0xffffff9c00b87947 */ /* 0x000fea000383ffff */
.L_x_98:
[----:B------:R-:W-:Y:S07]  /*bdb0*/  MOV R0, UR21 ;  /* 0x0000001500007c02 */ /* 0x000fee0008000f00 */
.L_x_223:
[----:B-1----:R1:W3:Y:S02]  /*bdc0*/  SYNCS.PHASECHK.TRANS64.TRYWAIT P0, [R0+URZ+0x40], R9 ;  /* 0x00004009000075a7 */ /* 0x0022e400080011ff */
[----:B---3--:R-:W-:Y:S05]  /*bdd0*/  @!P0 NANOSLEEP.SYNCS 0x989680 ;  /* 0x009896800000895d */ /* 0x008fea0003900000 */
[----:B------:R-:W3:Y:S02]  /*bde0*/  @!P0 SYNCS.PHASECHK.TRANS64 P0, [R0+URZ+0x40], R9 ;  /* 0x00004009000085a7 */ /* 0x000ee400080010ff */
[----:B---3--:R-:W-:Y:S05]  /*bdf0*/  @!P0 BRA `(.L_x_223) ;  /* 0xfffffffc00f08947 */ /* 0x008fea000383ffff */
[----:B------:R-:W-:Y:S05]  /*be00*/  BRA `(.L_x_224) ;  /* 0xffffffa000007947 */ /* 0x000fea000383ffff */
.L_x_99:
[----:B------:R-:W-:Y:S07]  /*be10*/  MOV R0, UR21 ;  /* 0x0000001500007c02 */ /* 0x000fee0008000f00 */
.L_x_225:
[----:B-1----:R1:W3:Y:S02]  /*be20*/  SYNCS.PHASECHK.TRANS64.TRYWAIT P0, [R0+URZ+0x48], R9 ;  /* 0x00004809000075a7 */ /* 0x0022e400080011ff */
[----:B---3--:R-:W-:Y:S05]  /*be30*/  @!P0 NANOSLEEP.SYNCS 0x989680 ;  /* 0x009896800000895d */ /* 0x008fea0003900000 */
[----:B------:R-:W3:Y:S02]  /*be40*/  @!P0 SYNCS.PHASECHK.TRANS64 P0, [R0+URZ+0x48], R9 ;  /* 0x00004809000085a7 */ /* 0x000ee400080010ff */
[----:B---3--:R-:W-:Y:S05]  /*be50*/  @!P0 BRA `(.L_x_225) ;  /* 0xfffffffc00f08947 */ /* 0x008fea000383ffff */
[----:B------:R-:W-:Y:S05]  /*be60*/  BRA `(.L_x_226) ;  /* 0xffffffa000487947 */ /* 0x000fea000383ffff */
.L_x_100:
[----:B------:R-:W-:Y:S07]  /*be70*/  MOV R0, UR21 ;  /* 0x0000001500007c02 */ /* 0x000fee0008000f00 */
.L_x_227:
[----:B-1----:R1:W3:Y:S02]  /*be80*/  SYNCS.PHASECHK.TRANS64.TRYWAIT P0, [R0+URZ+0x50], R9 ;  /* 0x00005009000075a7 */ /* 0x0022e400080011ff */
[----:B---3--:R-:W-:Y:S05]  /*be90*/  @!P0 NANOSLEEP.SYNCS 0x989680 ;  /* 0x009896800000895d */ /* 0x008fea0003900000 */
[----:B------:R-:W3:Y:S02]  /*bea0*/  @!P0 SYNCS.PHASECHK.TRANS64 P0, [R0+URZ+0x50], R9 ;  /* 0x00005009000085a7 */ /* 0x000ee400080010ff */
[----:B---3--:R-:W-:Y:S05]  /*beb0*/  @!P0 BRA `(.L_x_227) ;  /* 0xfffffffc00f08947 */ /* 0x008fea000383ffff */
[----:B------:R-:W-:Y:S05]  /*bec0*/  BRA `(.L_x_228) ;  /* 0xffffffa000907947 */ /* 0x000fea000383ffff */
.L_x_101:
[----:B------:R-:W-:Y:S07]  /*bed0*/  MOV R0, UR21 ;  /* 0x0000001500007c02 */ /* 0x000fee0008000f00 */
.L_x_229:
[----:B-1----:R1:W3:Y:S02]  /*bee0*/  SYNCS.PHASECHK.TRANS64.TRYWAIT P0, [R0+URZ+0x58], R9 ;  /* 0x00005809000075a7 */ /* 0x0022e400080011ff */
[----:B---3--:R-:W-:Y:S05]  /*bef0*/  @!P0 NANOSLEEP.SYNCS 0x989680 ;  /* 0x009896800000895d */ /* 0x008fea0003900000 */
[----:B------:R-:W3:Y:S02]  /*bf00*/  @!P0 SYNCS.PHASECHK.TRANS64 P0, [R0+URZ+0x58], R9 ;  /* 0x00005809000085a7 */ /* 0x000ee400080010ff */
[----:B---3--:R-:W-:Y:S05]  /*bf10*/  @!P0 BRA `(.L_x_229) ;  /* 0xfffffffc00f08947 */ /* 0x008fea000383ffff */
[----:B------:R-:W-:Y:S05]  /*bf20*/  BRA `(.L_x_230) ;  /* 0xffffffa000d47947 */ /* 0x000fea000383ffff */
.L_x_103:
[----:B------:R-:W-:-:S07]  /*bf30*/  MOV R0, UR21 ;  /* 0x0000001500007c02 */ /* 0x000fce0008000f00 */
.L_x_231:
[----:B-1----:R1:W4:Y:S02]  /*bf40*/  SYNCS.PHASECHK.TRANS64.TRYWAIT P0, [R0+URZ+0x40], R10 ;  /* 0x0000400a000075a7 */ /* 0x00232400080011ff */
[----:B----4-:R-:W-:Y:S05]  /*bf50*/  @!P0 NANOSLEEP.SYNCS 0x989680 ;  /* 0x009896800000895d */ /* 0x010fea0003900000 */
[----:B------:R-:W4:Y:S02]  /*bf60*/  @!P0 SYNCS.PHASECHK.TRANS64 P0, [R0+URZ+0x40], R10 ;  /* 0x0000400a000085a7 */ /* 0x000f2400080010ff */
[----:B----4-:R-:W-:Y:S05]  /*bf70*/  @!P0 BRA `(.L_x_231) ;  /* 0xfffffffc00f08947 */ /* 0x010fea000383ffff */
[----:B------:R-:W-:Y:S05]  /*bf80*/  BRA `(.L_x_232) ;  /* 0xffffffa400447947 */ /* 0x000fea000383ffff */
.L_x_104:
[----:B-1----:R-:W-:-:S07]  /*bf90*/  MOV R0, UR21 ;  /* 0x0000001500007c02 */ /* 0x002fce0008000f00 */
.L_x_233:
[----:B-1----:R1:W4:Y:S02]  /*bfa0*/  SYNCS.PHASECHK.TRANS64.TRYWAIT P0, [R0+URZ+0x48], R10 ;  /* 0x0000480a000075a7 */ /* 0x00232400080011ff */
[----:B----4-:R-:W-:Y:S05]  /*bfb0*/  @!P0 NANOSLEEP.SYNCS 0x989680 ;  /* 0x009896800000895d */ /* 0x010fea0003900000 */
[----:B------:R-:W4:Y:S02]  /*bfc0*/  @!P0 SYNCS.PHASECHK.TRANS64 P0, [R0+URZ+0x48], R10 ;  /* 0x0000480a000085a7 */ /* 0x000f2400080010ff */
[----:B----4-:R-:W-:Y:S05]  /*bfd0*/  @!P0 BRA `(.L_x_233) ;  /* 0xfffffffc00f08947 */ /* 0x010fea000383ffff */
[----:B------:R-:W-:Y:S05]  /*bfe0*/  BRA `(.L_x_234) ;  /* 0xffffffa400347947 */ /* 0x000fea000383ffff */
.L_x_105:
[----:B------:R-:W-:-:S07]  /*bff0*/  MOV R2, UR21 ;  /* 0x0000001500027c02 */ /* 0x000fce0008000f00 */
.L_x_235:
[----:B-1----:R1:W4:Y:S02]  /*c000*/  SYNCS.PHASECHK.TRANS64.TRYWAIT P0, [R2+URZ+0x50], R10 ;  /* 0x0000500a020075a7 */ /* 0x00232400080011ff */
[----:B----4-:R-:W-:Y:S05]  /*c010*/  @!P0 NANOSLEEP.SYNCS 0x989680 ;  /* 0x009896800000895d */ /* 0x010fea0003900000 */
[----:B------:R-:W4:Y:S02]  /*c020*/  @!P0 SYNCS.PHASECHK.TRANS64 P0, [R2+URZ+0x50], R10 ;  /* 0x0000500a020085a7 */ /* 0x000f2400080010ff */
[----:B----4-:R-:W-:Y:S05]  /*c030*/  @!P0 BRA `(.L_x_235) ;  /* 0xfffffffc00f08947 */ /* 0x010fea000383ffff */
[----:B------:R-:W-:Y:S05]  /*c040*/  BRA `(.L_x_236) ;  /* 0xffffffa400287947 */ /* 0x000fea000383ffff */
.L_x_107:
[----:B--2---:R2:W3:Y:S02]  /*c050*/  SYNCS.PHASECHK.TRANS64.TRYWAIT P0, [R0+URZ+0x70], R2 ;  /* 0x00007002000075a7 */ /* 0x0044e400080011ff */
[----:B---3--:R-:W-:Y:S05]  /*c060*/  @!P0 NANOSLEEP.SYNCS 0x989680 ;  /* 0x009896800000895d */ /* 0x008fea0003900000 */
[----:B------:R-:W3:Y:S02]  /*c070*/  @!P0 SYNCS.PHASECHK.TRANS64 P0, [R0+URZ+0x70], R2 ;  /* 0x00007002000085a7 */ /* 0x000ee400080010ff */
[----:B---3--:R-:W-:Y:S05]  /*c080*/  @!P0 BRA `(.L_x_107) ;  /* 0xfffffffc00f08947 */ /* 0x008fea000383ffff */
[----:B------:R-:W-:Y:S05]  /*c090*/  BRA `(.L_x_237) ;  /* 0xffffffa400e87947 */ /* 0x000fea000383ffff */
.L_x_118:
[----:B-1----:R-:W-:Y:S04]  /*c0a0*/  MOV R2, UR43 ;  /* 0x0000002b00027c02 */ /* 0x002fe80008000f00 */
[----:B------:R1:W2:Y:S03]  /*c0b0*/  SYNCS.PHASECHK.TRANS64.TRYWAIT P0, [R2+URZ+0x20], R3 ;  /* 0x00002003020075a7 */ /* 0x0002a600080011ff */
[----:B--2---:R-:W-:Y:S05]  /*c0c0*/  @!P0 NANOSLEEP.SYNCS 0x989680 ;  /* 0x009896800000895d */ /* 0x004fea0003900000 */
[----:B------:R-:W2:Y:S02]  /*c0d0*/  @!P0 SYNCS.PHASECHK.TRANS64 P0, [R2+URZ+0x20], R3 ;  /* 0x00002003020085a7 */ /* 0x000ea400080010ff */
[----:B--2---:R-:W-:Y:S05]  /*c0e0*/  @!P0 BRA `(.L_x_118) ;  /* 0xfffffffc00ec8947 */ /* 0x004fea000383ffff */
[----:B------:R-:W-:Y:S05]  /*c0f0*/  BRA `(.L_x_117) ;  /* 0xffffffb400407947 */ /* 0x000fea000383ffff */
.L_x_120:
[----:B-1----:R1:W4:Y:S02]  /*c100*/  SYNCS.PHASECHK.TRANS64.TRYWAIT P1, [R73+URZ+0x90], R0 ;  /* 0x00009000490075a7 */ /* 0x00232400080211ff */
[----:B----4-:R-:W-:Y:S05]  /*c110*/  @!P1 NANOSLEEP.SYNCS 0x989680 ;  /* 0x009896800000995d */ /* 0x010fea0003900000 */
[----:B------:R-:W4:Y:S02]  /*c120*/  @!P1 SYNCS.PHASECHK.TRANS64 P1, [R73+URZ+0x90], R0 ;  /* 0x00009000490095a7 */ /* 0x000f2400080210ff */
[----:B----4-:R-:W-:Y:S05]  /*c130*/  @!P1 BRA `(.L_x_120) ;  /* 0xfffffffc00f09947 */ /* 0x010fea000383ffff */
[----:B------:R-:W-:Y:S05]  /*c140*/  BRA `(.L_x_119) ;  /* 0xffffffb400687947 */ /* 0x000fea000383ffff */
.L_x_129:
[----:B-1----:R1:W3:Y:S02]  /*c150*/  SYNCS.PHASECHK.TRANS64.TRYWAIT P0, [R2+URZ+0x20], R0 ;  /* 0x00002000020075a7 */ /* 0x0022e400080011ff */
[----:B---3--:R-:W-:Y:S05]  /*c160*/  @!P0 NANOSLEEP.SYNCS 0x989680 ;  /* 0x009896800000895d */ /* 0x008fea0003900000 */
[----:B------:R-:W3:Y:S02]  /*c170*/  @!P0 SYNCS.PHASECHK.TRANS64 P0, [R2+URZ+0x20], R0 ;  /* 0x00002000020085a7 */ /* 0x000ee400080010ff */
[----:B---3--:R-:W-:Y:S05]  /*c180*/  @!P0 BRA `(.L_x_129) ;  /* 0xfffffffc00f08947 */ /* 0x008fea000383ffff */
[----:B------:R-:W-:Y:S05]  /*c190*/  BRA `(.L_x_128) ;  /* 0xffffffbc00047947 */ /* 0x000fea000383ffff */
.L_x_137:
[----:B-1----:R1:W3:Y:S02]  /*c1a0*/  SYNCS.PHASECHK.TRANS64.TRYWAIT P0, [R0+URZ+0x20], R6 ;  /* 0x00002006000075a7 */ /* 0x0022e400080011ff */
[----:B---3--:R-:W-:Y:S05]  /*c1b0*/  @!P0 NANOSLEEP.SYNCS 0x989680 ;  /* 0x009896800000895d */ /* 0x008fea0003900000 */
[----:B------:R-:W3:Y:S02]  /*c1c0*/  @!P0 SYNCS.PHASECHK.TRANS64 P0, [R0+URZ+0x20], R6 ;  /* 0x00002006000085a7 */ /* 0x000ee400080010ff */
[----:B---3--:R-:W-:Y:S05]  /*c1d0*/  @!P0 BRA `(.L_x_137) ;  /* 0xfffffffc00f08947 */ /* 0x008fea000383ffff */
[----:B------:R-:W-:Y:S05]  /*c1e0*/  BRA `(.L_x_136) ;  /* 0xffffffc000c47947 */ /* 0x000fea000383ffff */
.L_x_145:
[----:B-1----:R1:W3:Y:S02]  /*c1f0*/  SYNCS.PHASECHK.TRANS64.TRYWAIT P0, [R0+URZ+0x20], R6 ;  /* 0x00002006000075a7 */ /* 0x0022e400080011ff */
[----:B---3--:R-:W-:Y:S05]  /*c200*/  @!P0 NANOSLEEP.SYNCS 0x989680 ;  /* 0x009896800000895d */ /* 0x008fea0003900000 */
[----:B------:R-:W3:Y:S02]  /*c210*/  @!P0 SYNCS.PHASECHK.TRANS64 P0, [R0+URZ+0x20], R6 ;  /* 0x00002006000085a7 */ /* 0x000ee400080010ff */
[----:B---3--:R-:W-:Y:S05]  /*c220*/  @!P0 BRA `(.L_x_145) ;  /* 0xfffffffc00f08947 */ /* 0x008fea000383ffff */
[----:B------:R-:W-:Y:S05]  /*c230*/  BRA `(.L_x_144) ;  /* 0xffffffc800887947 */ /* 0x000fea000383ffff */
.L_x_153:
[----:B-1----:R1:W3:Y:S02]  /*c240*/  SYNCS.PHASECHK.TRANS64.TRYWAIT P0, [R0+URZ+0x20], R6 ;  /* 0x00002006000075a7 */ /* 0x0022e400080011ff */
[----:B---3--:R-:W-:Y:S05]  /*c250*/  @!P0 NANOSLEEP.SYNCS 0x989680 ;  /* 0x009896800000895d */ /* 0x008fea0003900000 */
[----:B------:R-:W3:Y:S02]  /*c260*/  @!P0 SYNCS.PHASECHK.TRANS64 P0, [R0+URZ+0x20], R6 ;  /* 0x00002006000085a7 */ /* 0x000ee400080010ff */
[----:B---3--:R-:W-:Y:S05]  /*c270*/  @!P0 BRA `(.L_x_153) ;  /* 0xfffffffc00f08947 */ /* 0x008fea000383ffff */
[----:B------:R-:W-:Y:S05]  /*c280*/  BRA `(.L_x_152) ;  /* 0xffffffd000587947 */ /* 0x000fea000383ffff */
.L_x_161:
[----:B-1----:R1:W2:Y:S02]  /*c290*/  SYNCS.PHASECHK.TRANS64.TRYWAIT P0, [R0+URZ+0x20], R6 ;  /* 0x00002006000075a7 */ /* 0x0022a400080011ff */
[----:B--2---:R-:W-:Y:S05]  /*c2a0*/  @!P0 NANOSLEEP.SYNCS 0x989680 ;  /* 0x009896800000895d */ /* 0x004fea0003900000 */
[----:B------:R-:W2:Y:S02]  /*c2b0*/  @!P0 SYNCS.PHASECHK.TRANS64 P0, [R0+URZ+0x20], R6 ;  /* 0x00002006000085a7 */ /* 0x000ea400080010ff */
[----:B--2---:R-:W-:Y:S05]  /*c2c0*/  @!P0 BRA `(.L_x_161) ;  /* 0xfffffffc00f08947 */ /* 0x004fea000383ffff */
[----:B------:R-:W-:Y:S05]  /*c2d0*/  BRA `(.L_x_160) ;  /* 0xffffffd800387947 */ /* 0x000fea000383ffff */
.L_x_169:
[----:B-1----:R1:W2:Y:S02]  /*c2e0*/  SYNCS.PHASECHK.TRANS64.TRYWAIT P0, [R0+URZ+0x20], R6 ;  /* 0x00002006000075a7 */ /* 0x0022a400080011ff */
[----:B--2---:R-:W-:Y:S05]  /*c2f0*/  @!P0 NANOSLEEP.SYNCS 0x989680 ;  /* 0x009896800000895d */ /* 0x004fea0003900000 */
[----:B------:R-:W2:Y:S02]  /*c300*/  @!P0 SYNCS.PHASECHK.TRANS64 P0, [R0+URZ+0x20], R6 ;  /* 0x00002006000085a7 */ /* 0x000ea400080010ff */
[----:B--2---:R-:W-:Y:S05]  /*c310*/  @!P0 BRA `(.L_x_169) ;  /* 0xfffffffc00f08947 */ /* 0x004fea000383ffff */
[----:B------:R-:W-:Y:S05]  /*c320*/  BRA `(.L_x_168) ;  /* 0xffffffe0000c7947 */ /* 0x000fea000383ffff */
.L_x_177:
[----:B-1----:R1:W2:Y:S02]  /*c330*/  SYNCS.PHASECHK.TRANS64.TRYWAIT P0, [R0+URZ+0x20], R77 ;  /* 0x0000204d000075a7 */ /* 0x0022a400080011ff */
[----:B--2---:R-:W-:Y:S05]  /*c340*/  @!P0 NANOSLEEP.SYNCS 0x989680 ;  /* 0x009896800000895d */ /* 0x004fea0003900000 */
[----:B------:R-:W2:Y:S02]  /*c350*/  @!P0 SYNCS.PHASECHK.TRANS64 P0, [R0+URZ+0x20], R77 ;  /* 0x0000204d000085a7 */ /* 0x000ea400080010ff */
[----:B--2---:R-:W-:Y:S05]  /*c360*/  @!P0 BRA `(.L_x_177) ;  /* 0xfffffffc00f08947 */ /* 0x004fea000383ffff */
[----:B------:R-:W-:Y:S05]  /*c370*/  BRA `(.L_x_176) ;  /* 0xffffffe400e07947 */ /* 0x000fea000383ffff */
        .weak           $__internal_0_$__cuda_sm10x_tcgen05_guardrail_trap_col_being_dealloced_not_returned_by_alloc
        .type           $__internal_0_$__cuda_sm10x_tcgen05_guardrail_trap_col_being_dealloced_not_returned_by_alloc,@function
        .size           $__internal_0_$__cuda_sm10x_tcgen05_guardrail_trap_col_being_dealloced_not_returned_by_alloc,($__internal_1_$__cuda_sm10x_tcgen05_guardrail_trap_phase_invalid_during_alloc - $__internal_0_$__cuda_sm10x_tcgen05_guardrail_trap_col_being_dealloced_not_returned_by_alloc)
$__internal_0_$__cuda_sm10x_tcgen05_guardrail_trap_col_being_dealloced_not_returned_by_alloc:
[----:B------:R-:W-:Y:S05]  /*c380*/  BPT.TRAP 0x1 ;  /* 0x000000040000795c */ /* 0x000fea0000300000 */
[----:B------:R-:W-:-:S04]  /*c390*/  HFMA2 R3, -RZ, RZ, 0, 0 ;  /* 0x00000000ff037431 */ /* 0x000fc800000001ff */
[----:B------:R-:W-:Y:S05]  /*c3a0*/  RET.REL.NODEC R2 `(_ZN7cutlass13device_kernelINS_4gemm6kernel13GemmUniversalIN4cute5tupleIJiiiiEEENS1_10collective13CollectiveMmaINS1_35MainloopSm100TmaUmmaWarpSpecializedILi2ELi2ELi4ENS5_IJNS4_1CILi2EEENSA_ILi4EEENSA_ILi1EEEEEEEENS5_IJNSA_ILi256EEENSA_ILi128EEESH_EEEfNS5_IJlSD_lEEEfSJ_NS4_8TiledMMAINS4_8MMA_AtomIJNS4_23SM100_MMA_TF32_2x1SM_SSINS_10tfloat32_tESN_fLi256ELi128ELNS4_4UMMA5MajorE0ELSP_0ELNSO_7ScaleInE0ELSQ_0EEEEEENS4_6LayoutINS5_IJSD_SD_SD_EEENS5_IJNSA_ILi0EEESV_SV_EEEEENS5_IJNS4_10UnderscoreESY_SY_EEEEENS4_28SM100_TMA_2SM_LOAD_MULTICASTENS4_14ComposedLayoutINS4_7SwizzleILi3ELi4ELi3EEENS4_18smem_ptr_flag_bitsILi32EEENST_INS5_IJNSA_ILi8EEENSA_ILi32EEEEEENS5_IJS18_SD_EEEEEEEvNS4_8identityENS4_18SM100_TMA_2SM_LOADES1C_vS1D_EENS_8epilogue10collective18CollectiveEpilogueINS1G_23Sm100TmaWarpSpecializedILi4ELi2ELi16ELb1ELb0EEEJNS5_IJSH_SH_SH_EEENS5_IJNST_ISH_SD_EENST_INSA_ILi16EEESD_EEEEEfSJ_fSJ_NS1G_6fusion15FusionCallbacksIS1K_NS1Q_17LinearCombinationIffffLNS_15FloatRoundStyleE2EEES1L_S1P_JEEENS4_5SM1004TMEM4LOAD26SM100_TMEM_LOAD_32dp32b16xENS4_13SM90_TMA_LOADENS12_INS13_ILi2ELi4ELi3EEES16_NST_INS5_IJS17_S1N_EEENS5_IJS1N_SD_EEEEEEENS4_39AutoVectorizingCopyWithAssumedAlignmentILi128EEENS4_14SM90_TMA_STOREES25_S27_S27_EEEvvEEEEvNT_6ParamsE) ;  /* 0xffffff3c02147950 */ /* 0x000fea0003c3ffff */
        .weak           $__internal_1_$__cuda_sm10x_tcgen05_guardrail_trap_phase_invalid_during_alloc
        .type           $__internal_1_$__cuda_sm10x_tcgen05_guardrail_trap_phase_invalid_during_alloc,@function
        .size           $__internal_1_$__cuda_sm10x_tcgen05_guardrail_trap_phase_invalid_during_alloc,($__internal_2_$__cuda_sm10x_tcgen05_guardrail_trap_unallocated_columns_being_dealloced - $__internal_1_$__cuda_sm10x_tcgen05_guardrail_trap_phase_invalid_during_alloc)
$__internal_1_$__cuda_sm10x_tcgen05_guardrail_trap_phase_invalid_during_alloc:
[----:B------:R-:W-:Y:S05]  /*c3b0*/  BPT.TRAP 0x1 ;  /* 0x000000040000795c */ /* 0x000fea0000300000 */
[----:B------:R-:W-:-:S04]  /*c3c0*/  MOV R7, 0x0 ;  /* 0x0000000000077802 */ /* 0x000fc80000000f00 */
[----:B------:R-:W-:Y:S05]  /*c3d0*/  RET.REL.NODEC R6 `(_ZN7cutlass13device_kernelINS_4gemm6kernel13GemmUniversalIN4cute5tupleIJiiiiEEENS1_10collective13CollectiveMmaINS1_35MainloopSm100TmaUmmaWarpSpecializedILi2ELi2ELi4ENS5_IJNS4_1CILi2EEENSA_ILi4EEENSA_ILi1EEEEEEEENS5_IJNSA_ILi256EEENSA_ILi128EEESH_EEEfNS5_IJlSD_lEEEfSJ_NS4_8TiledMMAINS4_8MMA_AtomIJNS4_23SM100_MMA_TF32_2x1SM_SSINS_10tfloat32_tESN_fLi256ELi128ELNS4_4UMMA5MajorE0ELSP_0ELNSO_7ScaleInE0ELSQ_0EEEEEENS4_6LayoutINS5_IJSD_SD_SD_EEENS5_IJNSA_ILi0EEESV_SV_EEEEENS5_IJNS4_10UnderscoreESY_SY_EEEEENS4_28SM100_TMA_2SM_LOAD_MULTICASTENS4_14ComposedLayoutINS4_7SwizzleILi3ELi4ELi3EEENS4_18smem_ptr_flag_bitsILi32EEENST_INS5_IJNSA_ILi8EEENSA_ILi32EEEEEENS5_IJS18_SD_EEEEEEEvNS4_8identityENS4_18SM100_TMA_2SM_LOADES1C_vS1D_EENS_8epilogue10collective18CollectiveEpilogueINS1G_23Sm100TmaWarpSpecializedILi4ELi2ELi16ELb1ELb0EEEJNS5_IJSH_SH_SH_EEENS5_IJNST_ISH_SD_EENST_INSA_ILi16EEESD_EEEEEfSJ_fSJ_NS1G_6fusion15FusionCallbacksIS1K_NS1Q_17LinearCombinationIffffLNS_15FloatRoundStyleE2EEES1L_S1P_JEEENS4_5SM1004TMEM4LOAD26SM100_TMEM_LOAD_32dp32b16xENS4_13SM90_TMA_LOADENS12_INS13_ILi2ELi4ELi3EEES16_NST_INS5_IJS17_S1N_EEENS5_IJS1N_SD_EEEEEEENS4_39AutoVectorizingCopyWithAssumedAlignmentILi128EEENS4_14SM90_TMA_STOREES25_S27_S27_EEEvvEEEEvNT_6ParamsE) ;  /* 0xffffff3c06087950 */ /* 0x000fea0003c3ffff */
        .weak           $__internal_2_$__cuda_sm10x_tcgen05_guardrail_trap_unallocated_columns_being_dealloced
        .type           $__internal_2_$__cuda_sm10x_tcgen05_guardrail_trap_unallocated_columns_being_dealloced,@function
        .size           $__internal_2_$__cuda_sm10x_tcgen05_guardrail_trap_unallocated_columns_being_dealloced,(.L_x_239 - $__internal_2_$__cuda_sm10x_tcgen05_guardrail_trap_unallocated_columns_being_dealloced)
$__internal_2_$__cuda_sm10x_tcgen05_guardrail_trap_unallocated_columns_being_dealloced:
[----:B------:R-:W-:Y:S05]  /*c3e0*/  BPT.TRAP 0x1 ;  /* 0x000000040000795c */ /* 0x000fea0000300000 */
[----:B------:R-:W-:-:S04]  /*c3f0*/  HFMA2 R3, -RZ, RZ, 0, 0 ;  /* 0x00000000ff037431 */ /* 0x000fc800000001ff */
[----:B------:R-:W-:Y:S05]  /*c400*/  RET.REL.NODEC R2 `(_ZN7cutlass13device_kernelINS_4gemm6kernel13GemmUniversalIN4cute5tupleIJiiiiEEENS1_10collective13CollectiveMmaINS1_35MainloopSm100TmaUmmaWarpSpecializedILi2ELi2ELi4ENS5_IJNS4_1CILi2EEENSA_ILi4EEENSA_ILi1EEEEEEEENS5_IJNSA_ILi256EEENSA_ILi128EEESH_EEEfNS5_IJlSD_lEEEfSJ_NS4_8TiledMMAINS4_8MMA_AtomIJNS4_23SM100_MMA_TF32_2x1SM_SSINS_10tfloat32_tESN_fLi256ELi128ELNS4_4UMMA5MajorE0ELSP_0ELNSO_7ScaleInE0ELSQ_0EEEEEENS4_6LayoutINS5_IJSD_SD_SD_EEENS5_IJNSA_ILi0EEESV_SV_EEEEENS5_IJNS4_10UnderscoreESY_SY_EEEEENS4_28SM100_TMA_2SM_LOAD_MULTICASTENS4_14ComposedLayoutINS4_7SwizzleILi3ELi4ELi3EEENS4_18smem_ptr_flag_bitsILi32EEENST_INS5_IJNSA_ILi8EEENSA_ILi32EEEEEENS5_IJS18_SD_EEEEEEEvNS4_8identityENS4_18SM100_TMA_2SM_LOADES1C_vS1D_EENS_8epilogue10collective18CollectiveEpilogueINS1G_23Sm100TmaWarpSpecializedILi4ELi2ELi16ELb1ELb0EEEJNS5_IJSH_SH_SH_EEENS5_IJNST_ISH_SD_EENST_INSA_ILi16EEESD_EEEEEfSJ_fSJ_NS1G_6fusion15FusionCallbacksIS1K_NS1Q_17LinearCombinationIffffLNS_15FloatRoundStyleE2EEES1L_S1P_JEEENS4_5SM1004TMEM4LOAD26SM100_TMEM_LOAD_32dp32b16xENS4_13SM90_TMA_LOADENS12_INS13_ILi2ELi4ELi3EEES16_NST_INS5_IJS17_S1N_EEENS5_IJS1N_SD_EEEEEEENS4_39AutoVectorizingCopyWithAssumedAlignmentILi128EEENS4_14SM90_TMA_STOREES25_S27_S27_EEEvvEEEEvNT_6ParamsE) ;  /* 0xffffff3802fc7950 */ /* 0x000fea0003c3ffff */
.L_x_238:
[----:B------:R-:W-:-:S00]  /*c410*/  BRA `(.L_x_238) ;  /* 0xfffffffc00fc7947 */ /* 0x000fc0000383ffff */
[----:B------:R-:W-:-:S00]  /*c420*/  NOP ;  /* 0x0000000000007918 */ /* 0x000fc00000000000 */
        /* <DEDUP_REMOVED lines=13> */
.L_x_239:


//--------------------- .nv.global.init           --------------------------
	.section	.nv.global.init,"aw",@progbits
.nv.global.init:
	.type		$str$27,@object
	.size		$str$27,($str$28 - $str$27)
$str$27:
        /*0000*/ 	.byte	0x28, 0x61, 0x64, 0x64, 0x72, 0x65, 0x73, 0x73, 0x20, 0x26, 0x20, 0x6d, 0x61, 0x73, 0x6b, 0x29
        /*0010*/ 	.byte	0x20, 0x3d, 0x3d, 0x20, 0x30, 0x00
	.type		$str$28,@object
	.size		$str$28,($str$26 - $str$28)
$str$28:
        /*0016*/ 	.byte	0x2f, 0x74, 0x6d, 0x70, 0x2f, 0x63, 0x75, 0x74, 0x6c, 0x61, 0x73, 0x73, 0x5f, 0x73, 0x77, 0x65
        /*0026*/ 	.byte	0x65, 0x70, 0x5f, 0x73, 0x72, 0x63, 0x2f, 0x69, 0x6e, 0x63, 0x6c, 0x75, 0x64, 0x65, 0x2f, 0x63
        /*0036*/ 	.byte	0x75, 0x74, 0x65, 0x2f, 0x70, 0x6f, 0x69, 0x6e, 0x74, 0x65, 0x72, 0x5f, 0x66, 0x6c, 0x61, 0x67
        /*0046*/ 	.byte	0x67, 0x65, 0x64, 0x2e, 0x68, 0x70, 0x70, 0x00
	.type		$str$26,@object
	.size		$str$26,($str$25 - $str$26)
$str$26:
        /*004e*/ 	.byte	0x2f, 0x74, 0x6d, 0x70, 0x2f, 0x63, 0x75, 0x74, 0x6c, 0x61, 0x73, 0x73, 0x5f, 0x73, 0x77, 0x65
        /*005e*/ 	.byte	0x65, 0x70, 0x5f, 0x73, 0x72, 0x63, 0x2f, 0x69, 0x6e, 0x63, 0x6c, 0x75, 0x64, 0x65, 0x2f, 0x63
        /*006e*/ 	.byte	0x75, 0x74, 0x65, 0x2f, 0x61, 0x74, 0x6f, 0x6d, 0x2f, 0x63, 0x6f, 0x70, 0x79, 0x5f, 0x74, 0x72
        /*007e*/ 	.byte	0x61, 0x69, 0x74, 0x73, 0x5f, 0x73, 0x6d, 0x31, 0x30, 0x30, 0x2e, 0x68, 0x70, 0x70, 0x00
	.type		$str$25,@object
	.size		$str$25,(__unnamed_1 - $str$25)
$str$25:
        /*008d*/ 	.byte	0x28, 0x28, 0x75, 0x69, 0x6e, 0x74, 0x33, 0x32, 0x5f, 0x74, 0x28, 0x74, 0x68, 0x72, 0x65, 0x61
        /*009d*/ 	.byte	0x64, 0x49, 0x64, 0x78, 0x2e, 0x78, 0x29, 0x20, 0x2f, 0x20, 0x33, 0x32, 0x29, 0x20, 0x25, 0x20
        /*00ad*/ 	.byte	0x34, 0x29, 0x20, 0x3d, 0x3d, 0x20, 0x28, 0x28, 0x28, 0x74, 0x6d, 0x65, 0x6d, 0x5f, 0x61, 0x64
        /*00bd*/ 	.byte	0x64, 0x72, 0x20, 0x3e, 0x3e, 0x20, 0x31, 0x36, 0x29, 0x20, 0x2f, 0x20, 0x33, 0x32, 0x29, 0x20
        /*00cd*/ 	.byte	0x25, 0x20, 0x34, 0x29, 0x00
	.type		__unnamed_1,@object
	.size		__unnamed_1,(__unnamed_2 - __unnamed_1)
__unnamed_1:
        /*00d2*/ 	.byte	0x61, 0x75, 0x74, 0x6f, 0x20, 0x63, 0x75, 0x74, 0x65, 0x3a, 0x3a, 0x61, 0x73, 0x5f, 0x70, 0x6f
        /* <DEDUP_REMOVED lines=23> */
        /*0252*/ 	.byte	0x43, 0x3c, 0x32, 0x30, 0x34, 0x38, 0x3e, 0x3e, 0x3e, 0x3e, 0x5d, 0x00
	.type		__unnamed_2,@object
	.size		__unnamed_2,(.L_2 - __unnamed_2)
__unnamed_2:
        /* <DEDUP_REMOVED lines=42> */
        /*04fe*/ 	.byte	0x3e, 0x5d, 0x00
.L_2:


//--------------------- .nv.shared._ZN7cutlass13device_kernelINS_4gemm6kernel13GemmUniversalIN4cute5tupleIJiiiiEEENS1_10collective13CollectiveMmaINS1_35MainloopSm100TmaUmmaWarpSpecializedILi2ELi2ELi4ENS5_IJNS4_1CILi2EEENSA_ILi4EEENSA_ILi1EEEEEEEENS5_IJNSA_ILi256EEENSA_ILi128EEESH_EEEfNS5_IJlSD_lEEEfSJ_NS4_8TiledMMAINS4_8MMA_AtomIJNS4_23SM100_MMA_TF32_2x1SM_SSINS_10tfloat32_tESN_fLi256ELi128ELNS4_4UMMA5MajorE0ELSP_0ELNSO_7ScaleInE0ELSQ_0EEEEEENS4_6LayoutINS5_IJSD_SD_SD_EEENS5_IJNSA_ILi0EEESV_SV_EEEEENS5_IJNS4_10UnderscoreESY_SY_EEEEENS4_28SM100_TMA_2SM_LOAD_MULTICASTENS4_14ComposedLayoutINS4_7SwizzleILi3ELi4ELi3EEENS4_18smem_ptr_flag_bitsILi32EEENST_INS5_IJNSA_ILi8EEENSA_ILi32EEEEEENS5_IJS18_SD_EEEEEEEvNS4_8identityENS4_18SM100_TMA_2SM_LOADES1C_vS1D_EENS_8epilogue10collective18CollectiveEpilogueINS1G_23Sm100TmaWarpSpecializedILi4ELi2ELi16ELb1ELb0EEEJNS5_IJSH_SH_SH_EEENS5_IJNST_ISH_SD_EENST_INSA_ILi16EEESD_EEEEEfSJ_fSJ_NS1G_6fusion15FusionCallbacksIS1K_NS1Q_17LinearCombinationIffffLNS_15FloatRoundStyleE2EEES1L_S1P_JEEENS4_5SM1004TMEM4LOAD26SM100_TMEM_LOAD_32dp32b16xENS4_13SM90_TMA_LOADENS12_INS13_ILi2ELi4ELi3EEES16_NST_INS5_IJS17_S1N_EEENS5_IJS1N_SD_EEEEEEENS4_39AutoVectorizingCopyWithAssumedAlignmentILi128EEENS4_14SM90_TMA_STOREES25_S27_S27_EEEvvEEEEvNT_6ParamsE --------------------------
	.section	.nv.shared._ZN7cutlass13device_kernelINS_4gemm6kernel13GemmUniversalIN4cute5tupleIJiiiiEEENS1_10collective13CollectiveMmaINS1_35MainloopSm100TmaUmmaWarpSpecializedILi2ELi2ELi4ENS5_IJNS4_1CILi2EEENSA_ILi4EEENSA_ILi1EEEEEEEENS5_IJNSA_ILi256EEENSA_ILi128EEESH_EEEfNS5_IJlSD_lEEEfSJ_NS4_8TiledMMAINS4_8MMA_AtomIJNS4_23SM100_MMA_TF32_2x1SM_SSINS_10tfloat32_tESN_fLi256ELi128ELNS4_4UMMA5MajorE0ELSP_0ELNSO_7ScaleInE0ELSQ_0EEEEEENS4_6LayoutINS5_IJSD_SD_SD_EEENS5_IJNSA_ILi0EEESV_SV_EEEEENS5_IJNS4_10UnderscoreESY_SY_EEEEENS4_28SM100_TMA_2SM_LOAD_MULTICASTENS4_14ComposedLayoutINS4_7SwizzleILi3ELi4ELi3EEENS4_18smem_ptr_flag_bitsILi32EEENST_INS5_IJNSA_ILi8EEENSA_ILi32EEEEEENS5_IJS18_SD_EEEEEEEvNS4_8identityENS4_18SM100_TMA_2SM_LOADES1C_vS1D_EENS_8epilogue10collective18CollectiveEpilogueINS1G_23Sm100TmaWarpSpecializedILi4ELi2ELi16ELb1ELb0EEEJNS5_IJSH_SH_SH_EEENS5_IJNST_ISH_SD_EENST_INSA_ILi16EEESD_EEEEEfSJ_fSJ_NS1G_6fusion15FusionCallbacksIS1K_NS1Q_17LinearCombinationIffffLNS_15FloatRoundStyleE2EEES1L_S1P_JEEENS4_5SM1004TMEM4LOAD26SM100_TMEM_LOAD_32dp32b16xENS4_13SM90_TMA_LOADENS12_INS13_ILi2ELi4ELi3EEES16_NST_INS5_IJS17_S1N_EEENS5_IJS1N_SD_EEEEEEENS4_39AutoVectorizingCopyWithAssumedAlignmentILi128EEENS4_14SM90_TMA_STOREES25_S27_S27_EEEvvEEEEvNT_6ParamsE,"aw",@nobits
	.sectionflags	@""
	.align	16
	.zero		1024


//--------------------- .nv.shared.reserved.0     --------------------------
	.section	.nv.shared.reserved.0,"aw",@nobits
	.weak		__nv_reservedSMEM_offset_0_alias
	.size		__nv_reservedSMEM_offset_0_alias, 0, 64
	.other		__nv_reservedSMEM_offset_0_alias,@"STO_CUDA_RESERVED_SHARED STV_DEFAULT"
__nv_reservedSMEM_offset_0_alias:
	.zero		0
.nv.shared.reserved.0:
	.zero		64
	.weak		__nv_reservedSMEM_tcgen05_partition
	.type		__nv_reservedSMEM_tcgen05_partition,@object
	.size		__nv_reservedSMEM_tcgen05_partition,(.L_0 - __nv_reservedSMEM_tcgen05_partition)
__nv_reservedSMEM_tcgen05_partition:
	.zero		32
.L_0:


//--------------------- .nv.global                --------------------------
	.section	.nv.global,"aw",@nobits
.nv.global:
	.type		_ZN40_INTERNAL_00e23c47_4_k_cu_b7db755a_143674cute1_E,@object
	.size		_ZN40_INTERNAL_00e23c47_4_k_cu_b7db755a_143674cute1_E,(_ZN40_INTERNAL_00e23c47_4_k_cu_b7db755a_143674cuda3std3__45__cpo6cbeginE - _ZN40_INTERNAL_00e23c47_4_k_cu_b7db755a_143674cute1_E)
_ZN40_INTERNAL_00e23c47_4_k_cu_b7db755a_143674cute1_E:
	.zero		1
	.type		_ZN40_INTERNAL_00e23c47_4_k_cu_b7db755a_143674cuda3std3__45__cpo6cbeginE,@object
	.size		_ZN40_INTERNAL_00e23c47_4_k_cu_b7db755a_143674cuda3std3__45__cpo6cbeginE,(_ZN40_INTERNAL_00e23c47_4_k_cu_b7db755a_143674cuda3std3__48in_placeE - _ZN40_INTERNAL_00e23c47_4_k_cu_b7db755a_143674cuda3std3__45__cpo6cbeginE)
_ZN40_INTERNAL_00e23c47_4_k_cu_b7db755a_143674cuda3std3__45__cpo6cbeginE:
	.zero		1
	.type		_ZN40_INTERNAL_00e23c47_4_k_cu_b7db755a_143674cuda3std3__48in_placeE,@object
	.size		_ZN40_INTERNAL_00e23c47_4_k_cu_b7db755a_143674cuda3std3__48in_placeE,(_ZN40_INTERNAL_00e23c47_4_k_cu_b7db755a_143674cuda3std6ranges3__45__cpo9iter_moveE - _ZN40_INTERNAL_00e23c47_4_k_cu_b7db755a_143674cuda3std3__48in_placeE)
_ZN40_INTERNAL_00e23c47_4_k_cu_b7db755a_143674cuda3std3__48in_placeE:
	.zero		1
	.type		_ZN40_INTERNAL_00e23c47_4_k_cu_b7db755a_143674cuda3std6ranges3__45__cpo9iter_moveE,@object
	.size		_ZN40_INTERNAL_00e23c47_4_k_cu_b7db755a_143674cuda3std6ranges3__45__cpo9iter_moveE,(_ZN40_INTERNAL_00e23c47_4_k_cu_b7db755a_143674cuda3std3__45__cpo5beginE - _ZN40_INTERNAL_00e23c47_4_k_cu_b7db755a_143674cuda3std6ranges3__45__cpo9iter_moveE)
_ZN40_INTERNAL_00e23c47_4_k_cu_b7db755a_143674cuda3std6ranges3__45__cpo9iter_moveE:
	.zero		1
	.type		_ZN40_INTERNAL_00e23c47_4_k_cu_b7db755a_143674cuda3std3__45__cpo5beginE,@object
	.size		_ZN40_INTERNAL_00e23c47_4_k_cu_b7db755a_143674cuda3std3__45__cpo5beginE,(_ZN40_INTERNAL_00e23c47_4_k_cu_b7db755a_143674cuda3std3__442_GLOBAL__N__00e23c47_4_k_cu_b7db755a_143676ignoreE - _ZN40_INTERNAL_00e23c47_4_k_cu_b7db755a_143674cuda3std3__45__cpo5beginE)
_ZN40_INTERNAL_00e23c47_4_k_cu_b7db755a_143674cuda3std3__45__cpo5beginE:
	.zero		1
	.type		_ZN40_INTERNAL_00e23c47_4_k_cu_b7db755a_143674cuda3std3__442_GLOBAL__N__00e23c47_4_k_cu_b7db755a_143676ignoreE,@object
	.size		_ZN40_INTERNAL_00e23c47_4_k_cu_b7db755a_143674cuda3std3__442_GLOBAL__N__00e23c47_4_k_cu_b7db755a_143676ignoreE,(_ZN40_INTERNAL_00e23c47_4_k_cu_b7db755a_143674cute7productE - _ZN40_INTERNAL_00e23c47_4_k_cu_b7db755a_143674cuda3std3__442_GLOBAL__N__00e23c47_4_k_cu_b7db755a_143676ignoreE)
_ZN40_INTERNAL_00e23c47_4_k_cu_b7db755a_143674cuda3std3__442_GLOBAL__N__00e23c47_4_k_cu_b7db755a_143676ignoreE:
	.zero		1
	.type		_ZN40_INTERNAL_00e23c47_4_k_cu_b7db755a_143674cute7productE,@object
	.size		_ZN40_INTERNAL_00e23c47_4_k_cu_b7db755a_143674cute7productE,(_ZN40_INTERNAL_00e23c47_4_k_cu_b7db755a_143674cuda3std3__45__cpo3endE - _ZN40_INTERNAL_00e23c47_4_k_cu_b7db755a_143674cute7productE)
_ZN40_INTERNAL_00e23c47_4_k_cu_b7db755a_143674cute7productE:
	.zero		1
	.type		_ZN40_INTERNAL_00e23c47_4_k_cu_b7db755a_143674cuda3std3__45__cpo3endE,@object
	.size		_ZN40_INTERNAL_00e23c47_4_k_cu_b7db755a_143674cuda3std3__45__cpo3endE,(_ZN40_INTERNAL_00e23c47_4_k_cu_b7db755a_143674cuda3std3__419piecewise_constructE - _ZN40_INTERNAL_00e23c47_4_k_cu_b7db755a_143674cuda3std3__45__cpo3endE)
_ZN40_INTERNAL_00e23c47_4_k_cu_b7db755a_143674cuda3std3__45__cpo3endE:
	.zero		1
	.type		_ZN40_INTERNAL_00e23c47_4_k_cu_b7db755a_143674cuda3std3__419piecewise_constructE,@object
	.size		_ZN40_INTERNAL_00e23c47_4_k_cu_b7db755a_143674cuda3std3__419piecewise_constructE,(_ZN40_INTERNAL_00e23c47_4_k_cu_b7db755a_143674cuda3std3__45__cpo4cendE - _ZN40_INTERNAL_00e23c47_4_k_cu_b7db755a_143674cuda3std3__419piecewise_constructE)
_ZN40_INTERNAL_00e23c47_4_k_cu_b7db755a_143674cuda3std3__419piecewise_constructE:
	.zero		1
	.type		_ZN40_INTERNAL_00e23c47_4_k_cu_b7db755a_143674cuda3std3__45__cpo4cendE,@object
	.size		_ZN40_INTERNAL_00e23c47_4_k_cu_b7db755a_143674cuda3std3__45__cpo4cendE,(_ZN40_INTERNAL_00e23c47_4_k_cu_b7db755a_143674cuda3std6ranges3__45__cpo4swapE - _ZN40_INTERNAL_00e23c47_4_k_cu_b7db755a_143674cuda3std3__45__cpo4cendE)
_ZN40_INTERNAL_00e23c47_4_k_cu_b7db755a_143674cuda3std3__45__cpo4cendE:
	.zero		1
	.type		_ZN40_INTERNAL_00e23c47_4_k_cu_b7db755a_143674cuda3std6ranges3__45__cpo4swapE,@object
	.size		_ZN40_INTERNAL_00e23c47_4_k_cu_b7db755a_143674cuda3std6ranges3__45__cpo4swapE,(.L_10 - _ZN40_INTERNAL_00e23c47_4_k_cu_b7db755a_143674cuda3std6ranges3__45__cpo4swapE)
_ZN40_INTERNAL_00e23c47_4_k_cu_b7db755a_143674cuda3std6ranges3__45__cpo4swapE:
	.zero		1
.L_10:


//--------------------- .nv.constant0._ZN7cutlass13device_kernelINS_4gemm6kernel13GemmUniversalIN4cute5tupleIJiiiiEEENS1_10collective13CollectiveMmaINS1_35MainloopSm100TmaUmmaWarpSpecializedILi2ELi2ELi4ENS5_IJNS4_1CILi2EEENSA_ILi4EEENSA_ILi1EEEEEEEENS5_IJNSA_ILi256EEENSA_ILi128EEESH_EEEfNS5_IJlSD_lEEEfSJ_NS4_8TiledMMAINS4_8MMA_AtomIJNS4_23SM100_MMA_TF32_2x1SM_SSINS_10tfloat32_tESN_fLi256ELi128ELNS4_4UMMA5MajorE0ELSP_0ELNSO_7ScaleInE0ELSQ_0EEEEEENS4_6LayoutINS5_IJSD_SD_SD_EEENS5_IJNSA_ILi0EEESV_SV_EEEEENS5_IJNS4_10UnderscoreESY_SY_EEEEENS4_28SM100_TMA_2SM_LOAD_MULTICASTENS4_14ComposedLayoutINS4_7SwizzleILi3ELi4ELi3EEENS4_18smem_ptr_flag_bitsILi32EEENST_INS5_IJNSA_ILi8EEENSA_ILi32EEEEEENS5_IJS18_SD_EEEEEEEvNS4_8identityENS4_18SM100_TMA_2SM_LOADES1C_vS1D_EENS_8epilogue10collective18CollectiveEpilogueINS1G_23Sm100TmaWarpSpecializedILi4ELi2ELi16ELb1ELb0EEEJNS5_IJSH_SH_SH_EEENS5_IJNST_ISH_SD_EENST_INSA_ILi16EEESD_EEEEEfSJ_fSJ_NS1G_6fusion15FusionCallbacksIS1K_NS1Q_17LinearCombinationIffffLNS_15FloatRoundStyleE2EEES1L_S1P_JEEENS4_5SM1004TMEM4LOAD26SM100_TMEM_LOAD_32dp32b16xENS4_13SM90_TMA_LOADENS12_INS13_ILi2ELi4ELi3EEES16_NST_INS5_IJS17_S1N_EEENS5_IJS1N_SD_EEEEEEENS4_39AutoVectorizingCopyWithAssumedAlignmentILi128EEENS4_14SM90_TMA_STOREES25_S27_S27_EEEvvEEEEvNT_6ParamsE --------------------------
	.section	.nv.constant0._ZN7cutlass13device_kernelINS_4gemm6kernel13GemmUniversalIN4cute5tupleIJiiiiEEENS1_10collective13CollectiveMmaINS1_35MainloopSm100TmaUmmaWarpSpecializedILi2ELi2ELi4ENS5_IJNS4_1CILi2EEENSA_ILi4EEENSA_ILi1EEEEEEEENS5_IJNSA_ILi256EEENSA_ILi128EEESH_EEEfNS5_IJlSD_lEEEfSJ_NS4_8TiledMMAINS4_8MMA_AtomIJNS4_23SM100_MMA_TF32_2x1SM_SSINS_10tfloat32_tESN_fLi256ELi128ELNS4_4UMMA5MajorE0ELSP_0ELNSO_7ScaleInE0ELSQ_0EEEEEENS4_6LayoutINS5_IJSD_SD_SD_EEENS5_IJNSA_ILi0EEESV_SV_EEEEENS5_IJNS4_10UnderscoreESY_SY_EEEEENS4_28SM100_TMA_2SM_LOAD_MULTICASTENS4_14ComposedLayoutINS4_7SwizzleILi3ELi4ELi3EEENS4_18smem_ptr_flag_bitsILi32EEENST_INS5_IJNSA_ILi8EEENSA_ILi32EEEEEENS5_IJS18_SD_EEEEEEEvNS4_8identityENS4_18SM100_TMA_2SM_LOADES1C_vS1D_EENS_8epilogue10collective18CollectiveEpilogueINS1G_23Sm100TmaWarpSpecializedILi4ELi2ELi16ELb1ELb0EEEJNS5_IJSH_SH_SH_EEENS5_IJNST_ISH_SD_EENST_INSA_ILi16EEESD_EEEEEfSJ_fSJ_NS1G_6fusion15FusionCallbacksIS1K_NS1Q_17LinearCombinationIffffLNS_15FloatRoundStyleE2EEES1L_S1P_JEEENS4_5SM1004TMEM4LOAD26SM100_TMEM_LOAD_32dp32b16xENS4_13SM90_TMA_LOADENS12_INS13_ILi2ELi4ELi3EEES16_NST_INS5_IJS17_S1N_EEENS5_IJS1N_SD_EEEEEEENS4_39AutoVectorizingCopyWithAssumedAlignmentILi128EEENS4_14SM90_TMA_STOREES25_S27_S27_EEEvvEEEEvNT_6ParamsE,"a",@progbits
	.sectionflags	@""
	.align	4
.nv.constant0._ZN7cutlass13device_kernelINS_4gemm6kernel13GemmUniversalIN4cute5tupleIJiiiiEEENS1_10collective13CollectiveMmaINS1_35MainloopSm100TmaUmmaWarpSpecializedILi2ELi2ELi4ENS5_IJNS4_1CILi2EEENSA_ILi4EEENSA_ILi1EEEEEEEENS5_IJNSA_ILi256EEENSA_ILi128EEESH_EEEfNS5_IJlSD_lEEEfSJ_NS4_8TiledMMAINS4_8MMA_AtomIJNS4_23SM100_MMA_TF32_2x1SM_SSINS_10tfloat32_tESN_fLi256ELi128ELNS4_4UMMA5MajorE0ELSP_0ELNSO_7ScaleInE0ELSQ_0EEEEEENS4_6LayoutINS5_IJSD_SD_SD_EEENS5_IJNSA_ILi0EEESV_SV_EEEEENS5_IJNS4_10UnderscoreESY_SY_EEEEENS4_28SM100_TMA_2SM_LOAD_MULTICASTENS4_14ComposedLayoutINS4_7SwizzleILi3ELi4ELi3EEENS4_18smem_ptr_flag_bitsILi32EEENST_INS5_IJNSA_ILi8EEENSA_ILi32EEEEEENS5_IJS18_SD_EEEEEEEvNS4_8identityENS4_18SM100_TMA_2SM_LOADES1C_vS1D_EENS_8epilogue10collective18CollectiveEpilogueINS1G_23Sm100TmaWarpSpecializedILi4ELi2ELi16ELb1ELb0EEEJNS5_IJSH_SH_SH_EEENS5_IJNST_ISH_SD_EENST_INSA_ILi16EEESD_EEEEEfSJ_fSJ_NS1G_6fusion15FusionCallbacksIS1K_NS1Q_17LinearCombinationIffffLNS_15FloatRoundStyleE2EEES1L_S1P_JEEENS4_5SM1004TMEM4LOAD26SM100_TMEM_LOAD_32dp32b16xENS4_13SM90_TMA_LOADENS12_INS13_ILi2ELi4ELi3EEES16_NST_INS5_IJS17_S1N_EEENS5_IJS1N_SD_EEEEEEENS4_39AutoVectorizingCopyWithAssumedAlignmentILi128EEENS4_14SM90_TMA_STOREES25_S27_S27_EEEvvEEEEvNT_6ParamsE:
	.zero		2944


//--------------------- SYMBOLS --------------------------

	.type		.nv.reservedSmem.offset0,@object
	.size		.nv.reservedSmem.offset0,0x4
	.type		.nv.reservedSmem.cap,@object
	.size		.nv.reservedSmem.cap,0x4
	.type		__assertfail,@function
